// auto-generated by cutlass_sweep.gemm — config: {"arch": "sm_90", "cluster_m": 1, "cluster_n": 1, "dtype": "e4m3", "dtype_b": "e4m3", "layout": "nt", "stages": 0, "tile_k": 128, "tile_m": 64, "tile_n": 64}
#include "cutlass/cutlass.h"
#include "cutlass/gemm/collective/collective_builder.hpp"
#include "cutlass/gemm/device/gemm_universal_adapter.h"
#include "cutlass/gemm/kernel/gemm_universal.hpp"
#include "cutlass/epilogue/collective/collective_builder.hpp"

using ElemA = cutlass::float_e4m3_t;
using ElemB = cutlass::float_e4m3_t;
using ElemCD = cutlass::float_e4m3_t;
using Acc  = float;
using TileShape    = cute::Shape<cute::_64, cute::_64, cute::_128>;
using ClusterShape = cute::Shape<cute::_1, cute::_1, cute::_1>;

using CollectiveEpilogue = typename cutlass::epilogue::collective::CollectiveBuilder<
    cutlass::arch::Sm90, cutlass::arch::OpClassTensorOp,
    TileShape, ClusterShape,
    cutlass::epilogue::collective::EpilogueTileAuto,
    Acc, Acc,
    ElemCD, cutlass::layout::RowMajor, 128 / cutlass::sizeof_bits<ElemCD>::value,
    ElemCD, cutlass::layout::RowMajor, 128 / cutlass::sizeof_bits<ElemCD>::value,
    cutlass::epilogue::collective::EpilogueScheduleAuto
  >::CollectiveOp;

using CollectiveMainloop = typename cutlass::gemm::collective::CollectiveBuilder<
    cutlass::arch::Sm90, cutlass::arch::OpClassTensorOp,
    ElemA, cutlass::layout::RowMajor, 128 / cutlass::sizeof_bits<ElemA>::value,
    ElemB, cutlass::layout::ColumnMajor, 128 / cutlass::sizeof_bits<ElemB>::value,
    Acc,
    TileShape, ClusterShape,
    cutlass::gemm::collective::StageCountAutoCarveout<static_cast<int>(sizeof(typename CollectiveEpilogue::SharedStorage))>,
    cutlass::gemm::collective::KernelScheduleAuto
  >::CollectiveOp;

using GemmKernel = cutlass::gemm::kernel::GemmUniversal<
    cute::Shape<int,int,int,int>,
    CollectiveMainloop,
    CollectiveEpilogue
>;
using Gemm = cutlass::gemm::device::GemmUniversalAdapter<GemmKernel>;

// Force the device kernel symbol into the cubin without needing a host main.
auto* _anchor = &cutlass::device_kernel<GemmKernel>;


// ===== COMPILED SASS (sm_90a) =====

	.target	sm_90a

	.elftype	@"ET_EXEC"


//--------------------- .note.nv.tkinfo           --------------------------
	.section	.note.nv.tkinfo,"",@"SHT_NOTE"
	.sectionflags	@"SHF_NOTE_NV_TKINFO"
	.tkinfo
        /*0018*/ 	.word	0x00000002
        /*0030*/ 	.string	""
        /*0030*/ 	.string	"ptxas"
        /*0030*/ 	.string	"Cuda compilation tools, release 13.0, V13.0.88"
        /*0030*/ 	.string	"Build cuda_13.0.r13.0/compiler.36424714_0"
        /*0030*/ 	.string	"-arch sm_90a -m 64 "



//--------------------- .note.nv.cuinfo           --------------------------
	.section	.note.nv.cuinfo,"",@"SHT_NOTE"
	.sectionflags	@"SHF_NOTE_NV_CUINFO"
        /*0018*/ 	.short	0x0002
        /*001a*/ 	.short	0x005a
        /*001c*/ 	.short	0x0082
	.zero		2


//--------------------- .nv.info                  --------------------------
	.section	.nv.info,"",@"SHT_CUDA_INFO"
	.align	4


	//----- nvinfo : EIATTR_REGCOUNT
	.align		4
        /*0000*/ 	.byte	0x04, 0x2f
        /*0002*/ 	.short	(.L_12 - .L_11)
	.align		4
.L_11:
        /*0004*/ 	.word	index@(_ZN7cutlass13device_kernelINS_4gemm6kernel13GemmUniversalIN4cute5tupleIJiiiiEEENS1_10collective13CollectiveMmaINS1_37MainloopSm90TmaGmmaWarpSpecializedFP8ILi14ENS5_IJNS4_1CILi1EEESB_SB_EEENS1_32KernelTmaWarpSpecializedPingpongEEENS5_IJNSA_ILi64EEESF_NSA_ILi128EEEEEENS_12float_e4m3_tENS5_IJlSB_lEEESI_SJ_NS4_8TiledMMAINS4_8MMA_AtomIJNS4_4SM904GMMA30MMA_64x64x32_F32E4M3E4M3_SS_TNILNSN_7ScaleInE1ELSP_1EEEEEENS4_6LayoutISC_NS5_IJNSA_ILi0EEEST_ST_EEEEENS5_IJNS4_10UnderscoreESW_SW_EEEEENS4_13SM90_TMA_LOADENS4_14ComposedLayoutINS4_7SwizzleILi3ELi4ELi3EEENS4_18smem_ptr_flag_bitsILi8EEENSS_INS5_IJNSA_ILi8EEESG_EEENS5_IJSG_SB_EEEEEEEvNS4_8identityESZ_S19_vS1A_EENS_8epilogue10collective6detail29Sm90TmaWarpSpecializedAdapterINS1D_15DefaultEpilogueISI_SJ_SJ_NS1C_6thread17LinearCombinationISI_Li1EffLNS1H_9ScaleType4KindE0ELNS_15FloatRoundStyleE2ESI_EENS1_15EpilogueDefaultEEEEEvvEEEEvNT_6ParamsE)
        /*0008*/ 	.word	0x000000a8


	//----- nvinfo : EIATTR_FRAME_SIZE
	.align		4
.L_12:
        /*000c*/ 	.byte	0x04, 0x11
        /*000e*/ 	.short	(.L_14 - .L_13)
	.align		4
.L_13:
        /*0010*/ 	.word	index@(_ZN7cutlass13device_kernelINS_4gemm6kernel13GemmUniversalIN4cute5tupleIJiiiiEEENS1_10collective13CollectiveMmaINS1_37MainloopSm90TmaGmmaWarpSpecializedFP8ILi14ENS5_IJNS4_1CILi1EEESB_SB_EEENS1_32KernelTmaWarpSpecializedPingpongEEENS5_IJNSA_ILi64EEESF_NSA_ILi128EEEEEENS_12float_e4m3_tENS5_IJlSB_lEEESI_SJ_NS4_8TiledMMAINS4_8MMA_AtomIJNS4_4SM904GMMA30MMA_64x64x32_F32E4M3E4M3_SS_TNILNSN_7ScaleInE1ELSP_1EEEEEENS4_6LayoutISC_NS5_IJNSA_ILi0EEEST_ST_EEEEENS5_IJNS4_10UnderscoreESW_SW_EEEEENS4_13SM90_TMA_LOADENS4_14ComposedLayoutINS4_7SwizzleILi3ELi4ELi3EEENS4_18smem_ptr_flag_bitsILi8EEENSS_INS5_IJNSA_ILi8EEESG_EEENS5_IJSG_SB_EEEEEEEvNS4_8identityESZ_S19_vS1A_EENS_8epilogue10collective6detail29Sm90TmaWarpSpecializedAdapterINS1D_15DefaultEpilogueISI_SJ_SJ_NS1C_6thread17LinearCombinationISI_Li1EffLNS1H_9ScaleType4KindE0ELNS_15FloatRoundStyleE2ESI_EENS1_15EpilogueDefaultEEEEEvvEEEEvNT_6ParamsE)
        /*0014*/ 	.word	0x00000000


	//----- nvinfo : EIATTR_MIN_STACK_SIZE
	.align		4
.L_14:
        /*0018*/ 	.byte	0x04, 0x12
        /*001a*/ 	.short	(.L_16 - .L_15)
	.align		4
.L_15:
        /*001c*/ 	.word	index@(_ZN7cutlass13device_kernelINS_4gemm6kernel13GemmUniversalIN4cute5tupleIJiiiiEEENS1_10collective13CollectiveMmaINS1_37MainloopSm90TmaGmmaWarpSpecializedFP8ILi14ENS5_IJNS4_1CILi1EEESB_SB_EEENS1_32KernelTmaWarpSpecializedPingpongEEENS5_IJNSA_ILi64EEESF_NSA_ILi128EEEEEENS_12float_e4m3_tENS5_IJlSB_lEEESI_SJ_NS4_8TiledMMAINS4_8MMA_AtomIJNS4_4SM904GMMA30MMA_64x64x32_F32E4M3E4M3_SS_TNILNSN_7ScaleInE1ELSP_1EEEEEENS4_6LayoutISC_NS5_IJNSA_ILi0EEEST_ST_EEEEENS5_IJNS4_10UnderscoreESW_SW_EEEEENS4_13SM90_TMA_LOADENS4_14ComposedLayoutINS4_7SwizzleILi3ELi4ELi3EEENS4_18smem_ptr_flag_bitsILi8EEENSS_INS5_IJNSA_ILi8EEESG_EEENS5_IJSG_SB_EEEEEEEvNS4_8identityESZ_S19_vS1A_EENS_8epilogue10collective6detail29Sm90TmaWarpSpecializedAdapterINS1D_15DefaultEpilogueISI_SJ_SJ_NS1C_6thread17LinearCombinationISI_Li1EffLNS1H_9ScaleType4KindE0ELNS_15FloatRoundStyleE2ESI_EENS1_15EpilogueDefaultEEEEEvvEEEEvNT_6ParamsE)
        /*0020*/ 	.word	0x00000000
.L_16:


//--------------------- .nv.compat                --------------------------
	.section	.nv.compat,"",@"SHT_CUDA_COMPAT_INFO"
	.align	4
        /*0000*/ 	.byte	0x02, 0x09, 0x01, 0x00, 0x02, 0x02, 0x04, 0x00, 0x02, 0x05, 0x05, 0x00, 0x03, 0x07, 0x01, 0x01
        /*0010*/ 	.byte	0x02, 0x03, 0x01, 0x00, 0x02, 0x06, 0x01, 0x00, 0x04, 0x0b, 0x08, 0x00, 0x00, 0x00, 0x00, 0x00
        /*0020*/ 	.byte	0x00, 0x00, 0x00, 0x00


//--------------------- .nv.info._ZN7cutlass13device_kernelINS_4gemm6kernel13GemmUniversalIN4cute5tupleIJiiiiEEENS1_10collective13CollectiveMmaINS1_37MainloopSm90TmaGmmaWarpSpecializedFP8ILi14ENS5_IJNS4_1CILi1EEESB_SB_EEENS1_32KernelTmaWarpSpecializedPingpongEEENS5_IJNSA_ILi64EEESF_NSA_ILi128EEEEEENS_12float_e4m3_tENS5_IJlSB_lEEESI_SJ_NS4_8TiledMMAINS4_8MMA_AtomIJNS4_4SM904GMMA30MMA_64x64x32_F32E4M3E4M3_SS_TNILNSN_7ScaleInE1ELSP_1EEEEEENS4_6LayoutISC_NS5_IJNSA_ILi0EEEST_ST_EEEEENS5_IJNS4_10UnderscoreESW_SW_EEEEENS4_13SM90_TMA_LOADENS4_14ComposedLayoutINS4_7SwizzleILi3ELi4ELi3EEENS4_18smem_ptr_flag_bitsILi8EEENSS_INS5_IJNSA_ILi8EEESG_EEENS5_IJSG_SB_EEEEEEEvNS4_8identityESZ_S19_vS1A_EENS_8epilogue10collective6detail29Sm90TmaWarpSpecializedAdapterINS1D_15DefaultEpilogueISI_SJ_SJ_NS1C_6thread17LinearCombinationISI_Li1EffLNS1H_9ScaleType4KindE0ELNS_15FloatRoundStyleE2ESI_EENS1_15EpilogueDefaultEEEEEvvEEEEvNT_6ParamsE --------------------------
	.section	.nv.info._ZN7cutlass13device_kernelINS_4gemm6kernel13GemmUniversalIN4cute5tupleIJiiiiEEENS1_10collective13CollectiveMmaINS1_37MainloopSm90TmaGmmaWarpSpecializedFP8ILi14ENS5_IJNS4_1CILi1EEESB_SB_EEENS1_32KernelTmaWarpSpecializedPingpongEEENS5_IJNSA_ILi64EEESF_NSA_ILi128EEEEEENS_12float_e4m3_tENS5_IJlSB_lEEESI_SJ_NS4_8TiledMMAINS4_8MMA_AtomIJNS4_4SM904GMMA30MMA_64x64x32_F32E4M3E4M3_SS_TNILNSN_7ScaleInE1ELSP_1EEEEEENS4_6LayoutISC_NS5_IJNSA_ILi0EEEST_ST_EEEEENS5_IJNS4_10UnderscoreESW_SW_EEEEENS4_13SM90_TMA_LOADENS4_14ComposedLayoutINS4_7SwizzleILi3ELi4ELi3EEENS4_18smem_ptr_flag_bitsILi8EEENSS_INS5_IJNSA_ILi8EEESG_EEENS5_IJSG_SB_EEEEEEEvNS4_8identityESZ_S19_vS1A_EENS_8epilogue10collective6detail29Sm90TmaWarpSpecializedAdapterINS1D_15DefaultEpilogueISI_SJ_SJ_NS1C_6thread17LinearCombinationISI_Li1EffLNS1H_9ScaleType4KindE0ELNS_15FloatRoundStyleE2ESI_EENS1_15EpilogueDefaultEEEEEvvEEEEvNT_6ParamsE,"",@"SHT_CUDA_INFO"
	.sectionflags	@""
	.align	4


	//----- nvinfo : EIATTR_CUDA_API_VERSION
	.align		4
        /*0000*/ 	.byte	0x04, 0x37
        /*0002*/ 	.short	(.L_18 - .L_17)
.L_17:
        /*0004*/ 	.word	0x00000082


	//----- nvinfo : EIATTR_KPARAM_INFO
	.align		4
.L_18:
        /*0008*/ 	.byte	0x04, 0x17
        /*000a*/ 	.short	(.L_20 - .L_19)
.L_19:
        /*000c*/ 	.word	0x00000000
        /*0010*/ 	.short	0x0000
        /*0012*/ 	.short	0x0070
        /*0014*/ 	.byte	0x00, 0xf0, 0x01, 0x10


	//----- nvinfo : EIATTR_SPARSE_MMA_MASK
	.align		4
.L_20:
        /*0018*/ 	.byte	0x03, 0x50
        /*001a*/ 	.short	0x0000


	//----- nvinfo : EIATTR_MAXREG_COUNT
	.align		4
        /*001c*/ 	.byte	0x03, 0x1b
        /*001e*/ 	.short	0x00a8


	//----- nvinfo : EIATTR_NUM_BARRIERS
	.align		4
        /*0020*/ 	.byte	0x02, 0x4c
        /*0022*/ 	.byte	0x01
	.zero		1


	//----- nvinfo : EIATTR_MERCURY_ISA_VERSION
	.align		4
        /*0024*/ 	.byte	0x03, 0x5f
        /*0026*/ 	.short	0x0101


	//----- nvinfo : EIATTR_INT_WARP_WIDE_INSTR_OFFSETS
	.align		4
        /*0028*/ 	.byte	0x04, 0x31
        /*002a*/ 	.short	(.L_22 - .L_21)


	//   ....[0]....
.L_21:
        /*002c*/ 	.word	0x00000590


	//   ....[1]....
        /*0030*/ 	.word	0x000005b0


	//   ....[2]....
        /*0034*/ 	.word	0x00000630


	//   ....[3]....
        /*0038*/ 	.word	0x00000640


	//   ....[4]....
        /*003c*/ 	.word	0x00000650


	//   ....[5]....
        /*0040*/ 	.word	0x00000670


	//   ....[6]....
        /*0044*/ 	.word	0x000006f0


	//   ....[7]....
        /*0048*/ 	.word	0x00000710


	//----- nvinfo : EIATTR_COOP_GROUP_MASK_REGIDS
	.align		4
.L_22:
        /*004c*/ 	.byte	0x04, 0x29
        /*004e*/ 	.short	(.L_24 - .L_23)


	//   ....[0]....
.L_23:
        /*0050*/ 	.word	0xffffffff


	//   ....[1]....
        /*0054*/ 	.word	0xffffffff


	//   ....[2]....
        /*0058*/ 	.word	0xffffffff


	//   ....[3]....
        /*005c*/ 	.word	0xffffffff


	//   ....[4]....
        /*0060*/ 	.word	0xffffffff


	//   ....[5]....
        /*0064*/ 	.word	0xffffffff


	//----- nvinfo : EIATTR_COOP_GROUP_INSTR_OFFSETS
	.align		4
.L_24:
        /*0068*/ 	.byte	0x04, 0x28
        /*006a*/ 	.short	(.L_26 - .L_25)


	//   ....[0]....
.L_25:
        /*006c*/ 	.word	0x00000060


	//   ....[1]....
        /*0070*/ 	.word	0x00000070


	//   ....[2]....
        /*0074*/ 	.word	0x00000130


	//   ....[3]....
        /*0078*/ 	.word	0x00000430


	//   ....[4]....
        /*007c*/ 	.word	0x00000470


	//   ....[5]....
        /*0080*/ 	.word	0x000004b0


	//----- nvinfo : EIATTR_REG_RECONFIG
	.align		4
.L_26:
        /*0084*/ 	.byte	0x01, 0x54
	.zero		2


	//----- nvinfo : EIATTR_MBARRIER_INSTR_OFFSETS
	.align		4
        /*0088*/ 	.byte	0x04, 0x39
        /*008a*/ 	.short	(.L_28 - .L_27)


	//   ....[0]....
.L_27:
        /*008c*/ 	.word	0x00000250
        /*0090*/ 	.word	0x000000ff
        /*0094*/ 	.word	0x00000000
        /*0098*/ 	.short	0x0100
        /*009a*/ 	.byte	0x08
	.zero		1


	//   ....[1]....
        /*009c*/ 	.word	0x00000260
        /*00a0*/ 	.word	0x000000ff
        /*00a4*/ 	.word	0x00000070
        /*00a8*/ 	.short	0x0100
        /*00aa*/ 	.byte	0x08
	.zero		1


	//   ....[2]....
        /*00ac*/ 	.word	0x00000270
        /*00b0*/ 	.word	0x000000ff
        /*00b4*/ 	.word	0x00000008
        /*00b8*/ 	.short	0x0100
        /*00ba*/ 	.byte	0x08
	.zero		1


	//   ....[3]....
        /*00bc*/ 	.word	0x00000280
        /*00c0*/ 	.word	0x000000ff
        /*00c4*/ 	.word	0x00000078
        /*00c8*/ 	.short	0x0100
        /*00ca*/ 	.byte	0x08
	.zero		1


	//   ....[4]....
        /*00cc*/ 	.word	0x00000290
        /*00d0*/ 	.word	0x000000ff
        /*00d4*/ 	.word	0x00000010
        /*00d8*/ 	.short	0x0100
        /*00da*/ 	.byte	0x08
	.zero		1


	//   ....[5]....
        /*00dc*/ 	.word	0x000002a0
        /*00e0*/ 	.word	0x000000ff
        /*00e4*/ 	.word	0x00000080
        /*00e8*/ 	.short	0x0100
        /*00ea*/ 	.byte	0x08
	.zero		1


	//   ....[6]....
        /*00ec*/ 	.word	0x000002b0
        /*00f0*/ 	.word	0x000000ff
        /*00f4*/ 	.word	0x00000018
        /*00f8*/ 	.short	0x0100
        /*00fa*/ 	.byte	0x08
	.zero		1


	//   ....[7]....
        /*00fc*/ 	.word	0x000002c0
        /*0100*/ 	.word	0x000000ff
        /*0104*/ 	.word	0x00000088
        /*0108*/ 	.short	0x0100
        /*010a*/ 	.byte	0x08
	.zero		1


	//   ....[8]....
        /*010c*/ 	.word	0x000002d0
        /*0110*/ 	.word	0x000000ff
        /*0114*/ 	.word	0x00000020
        /*0118*/ 	.short	0x0100
        /*011a*/ 	.byte	0x08
	.zero		1


	//   ....[9]....
        /*011c*/ 	.word	0x000002e0
        /*0120*/ 	.word	0x000000ff
        /*0124*/ 	.word	0x00000090
        /*0128*/ 	.short	0x0100
        /*012a*/ 	.byte	0x08
	.zero		1


	//   ....[10]....
        /*012c*/ 	.word	0x000002f0
        /*0130*/ 	.word	0x000000ff
        /*0134*/ 	.word	0x00000028
        /*0138*/ 	.short	0x0100
        /*013a*/ 	.byte	0x08
	.zero		1


	//   ....[11]....
        /*013c*/ 	.word	0x00000300
        /*0140*/ 	.word	0x000000ff
        /*0144*/ 	.word	0x00000098
        /*0148*/ 	.short	0x0100
        /*014a*/ 	.byte	0x08
	.zero		1


	//   ....[12]....
        /*014c*/ 	.word	0x00000310
        /*0150*/ 	.word	0x000000ff
        /*0154*/ 	.word	0x00000030
        /*0158*/ 	.short	0x0100
        /*015a*/ 	.byte	0x08
	.zero		1


	//   ....[13]....
        /*015c*/ 	.word	0x00000320
        /*0160*/ 	.word	0x000000ff
        /*0164*/ 	.word	0x000000a0
        /*0168*/ 	.short	0x0100
        /*016a*/ 	.byte	0x08
	.zero		1


	//   ....[14]....
        /*016c*/ 	.word	0x00000330
        /*0170*/ 	.word	0x000000ff
        /*0174*/ 	.word	0x00000038
        /*0178*/ 	.short	0x0100
        /*017a*/ 	.byte	0x08
	.zero		1


	//   ....[15]....
        /*017c*/ 	.word	0x00000340
        /*0180*/ 	.word	0x000000ff
        /*0184*/ 	.word	0x000000a8
        /*0188*/ 	.short	0x0100
        /*018a*/ 	.byte	0x08
	.zero		1


	//   ....[16]....
        /*018c*/ 	.word	0x00000350
        /*0190*/ 	.word	0x000000ff
        /*0194*/ 	.word	0x00000040
        /*0198*/ 	.short	0x0100
        /*019a*/ 	.byte	0x08
	.zero		1


	//   ....[17]....
        /*019c*/ 	.word	0x00000360
        /*01a0*/ 	.word	0x000000ff
        /*01a4*/ 	.word	0x000000b0
        /*01a8*/ 	.short	0x0100
        /*01aa*/ 	.byte	0x08
	.zero		1


	//   ....[18]....
        /*01ac*/ 	.word	0x00000370
        /*01b0*/ 	.word	0x000000ff
        /*01b4*/ 	.word	0x00000048
        /*01b8*/ 	.short	0x0100
        /*01ba*/ 	.byte	0x08
	.zero		1


	//   ....[19]....
        /*01bc*/ 	.word	0x00000380
        /*01c0*/ 	.word	0x000000ff
        /*01c4*/ 	.word	0x000000b8
        /*01c8*/ 	.short	0x0100
        /*01ca*/ 	.byte	0x08
	.zero		1


	//   ....[20]....
        /*01cc*/ 	.word	0x00000390
        /*01d0*/ 	.word	0x000000ff
        /*01d4*/ 	.word	0x00000050
        /*01d8*/ 	.short	0x0100
        /*01da*/ 	.byte	0x08
	.zero		1


	//   ....[21]....
        /*01dc*/ 	.word	0x000003a0
        /*01e0*/ 	.word	0x000000ff
        /*01e4*/ 	.word	0x000000c0
        /*01e8*/ 	.short	0x0100
        /*01ea*/ 	.byte	0x08
	.zero		1


	//   ....[22]....
        /*01ec*/ 	.word	0x000003b0
        /*01f0*/ 	.word	0x000000ff
        /*01f4*/ 	.word	0x00000058
        /*01f8*/ 	.short	0x0100
        /*01fa*/ 	.byte	0x08
	.zero		1


	//   ....[23]....
        /*01fc*/ 	.word	0x000003c0
        /*0200*/ 	.word	0x000000ff
        /*0204*/ 	.word	0x000000c8
        /*0208*/ 	.short	0x0100
        /*020a*/ 	.byte	0x08
	.zero		1


	//   ....[24]....
        /*020c*/ 	.word	0x000003d0
        /*0210*/ 	.word	0x000000ff
        /*0214*/ 	.word	0x00000060
        /*0218*/ 	.short	0x0100
        /*021a*/ 	.byte	0x08
	.zero		1


	//   ....[25]....
        /*021c*/ 	.word	0x000003e0
        /*0220*/ 	.word	0x000000ff
        /*0224*/ 	.word	0x000000d0
        /*0228*/ 	.short	0x0100
        /*022a*/ 	.byte	0x08
	.zero		1


	//   ....[26]....
        /*022c*/ 	.word	0x000003f0
        /*0230*/ 	.word	0x000000ff
        /*0234*/ 	.word	0x00000068
        /*0238*/ 	.short	0x0100
        /*023a*/ 	.byte	0x08
	.zero		1


	//   ....[27]....
        /*023c*/ 	.word	0x00000400
        /*0240*/ 	.word	0x000000ff
        /*0244*/ 	.word	0x000000d8
        /*0248*/ 	.short	0x0100
        /*024a*/ 	.byte	0x08
	.zero		1


	//   ....[28]....
        /*024c*/ 	.word	0x00000740
        /*0250*/ 	.word	0x000000ff
        /*0254*/ 	.word	0x00000110
        /*0258*/ 	.short	0x0100
        /*025a*/ 	.byte	0x08
	.zero		1


	//   ....[29]....
        /*025c*/ 	.word	0x00000790
        /*0260*/ 	.word	0x000000ff
        /*0264*/ 	.word	0x00000118
        /*0268*/ 	.short	0x0100
        /*026a*/ 	.byte	0x08
	.zero		1


	//   ....[30]....
        /*026c*/ 	.word	0x000007b0
        /*0270*/ 	.word	0x000000ff
        /*0274*/ 	.word	0x000000f0
        /*0278*/ 	.short	0x0100
        /*027a*/ 	.byte	0x09
	.zero		1


	//   ....[31]....
        /*027c*/ 	.word	0x000007c0
        /*0280*/ 	.word	0x000000ff
        /*0284*/ 	.word	0x000000f8
        /*0288*/ 	.short	0x0100
        /*028a*/ 	.byte	0x09
	.zero		1


	//   ....[32]....
        /*028c*/ 	.word	0x000007d0
        /*0290*/ 	.word	0x000000ff
        /*0294*/ 	.word	0x00000100
        /*0298*/ 	.short	0x0100
        /*029a*/ 	.byte	0x09
	.zero		1


	//   ....[33]....
        /*029c*/ 	.word	0x000007e0
        /*02a0*/ 	.word	0x000000ff
        /*02a4*/ 	.word	0x00000108
        /*02a8*/ 	.short	0x0100
        /*02aa*/ 	.byte	0x09
	.zero		1


	//   ....[34]....
        /*02ac*/ 	.word	0x00001620
        /*02b0*/ 	.word	0x000000ff
        /*02b4*/ 	.word	0xfffffff8
        /*02b8*/ 	.short	0x010a
        /*02ba*/ 	.byte	0x0b
	.zero		1


	//   ....[35]....
        /*02bc*/ 	.word	0x000018f0
        /*02c0*/ 	.word	0x000000ff
        /*02c4*/ 	.word	0x00000000
        /*02c8*/ 	.short	0x010a
        /*02ca*/ 	.byte	0x06
	.zero		1


	//   ....[36]....
        /*02cc*/ 	.word	0x00001930
        /*02d0*/ 	.word	0x000000ff
        /*02d4*/ 	.word	0x00000000
        /*02d8*/ 	.short	0x010a
        /*02da*/ 	.byte	0x06
	.zero		1


	//   ....[37]....
        /*02dc*/ 	.word	0x00001f60
        /*02e0*/ 	.word	0x000000ff
        /*02e4*/ 	.word	0x00000000
        /*02e8*/ 	.short	0x010a
        /*02ea*/ 	.byte	0x10
	.zero		1


	//   ....[38]....
        /*02ec*/ 	.word	0x00001fa0
        /*02f0*/ 	.word	0x000000ff
        /*02f4*/ 	.word	0x00000000
        /*02f8*/ 	.short	0x010a
        /*02fa*/ 	.byte	0x10
	.zero		1


	//   ....[39]....
        /*02fc*/ 	.word	0x00002440
        /*0300*/ 	.word	0x000000ff
        /*0304*/ 	.word	0x00000000
        /*0308*/ 	.short	0x0101
        /*030a*/ 	.byte	0x08
	.zero		1


	//   ....[40]....
        /*030c*/ 	.word	0x000027b0
        /*0310*/ 	.word	0x0000000f
        /*0314*/ 	.word	0x00000000
        /*0318*/ 	.short	0x0101
        /*031a*/ 	.byte	0x17
	.zero		1


	//   ....[41]....
        /*031c*/ 	.word	0x000028a0
        /*0320*/ 	.word	0x000000ff
        /*0324*/ 	.word	0x00000000
        /*0328*/ 	.short	0x0101
        /*032a*/ 	.byte	0x08
	.zero		1


	//   ....[42]....
        /*032c*/ 	.word	0x00002950
        /*0330*/ 	.word	0x000000ff
        /*0334*/ 	.word	0x00000008
        /*0338*/ 	.short	0x010a
        /*033a*/ 	.byte	0x0b
	.zero		1


	//   ....[43]....
        /*033c*/ 	.word	0x000051c0
        /*0340*/ 	.word	0x00000004
        /*0344*/ 	.word	0x00000000
        /*0348*/ 	.short	0x0101
        /*034a*/ 	.byte	0x17
	.zero		1


	//   ....[44]....
        /*034c*/ 	.word	0x00005aa0
        /*0350*/ 	.word	0x00000013
        /*0354*/ 	.word	0x00000070
        /*0358*/ 	.short	0x010a
        /*035a*/ 	.byte	0x3f
	.zero		1


	//   ....[45]....
        /*035c*/ 	.word	0x00005e00
        /*0360*/ 	.word	0x0000000a
        /*0364*/ 	.word	0x00000118
        /*0368*/ 	.short	0x0101
        /*036a*/ 	.byte	0x3f
	.zero		1


	//   ....[46]....
        /*036c*/ 	.word	0x00006560
        /*0370*/ 	.word	0x00000005
        /*0374*/ 	.word	0x00000000
        /*0378*/ 	.short	0x010a
        /*037a*/ 	.byte	0x3f
	.zero		1


	//   ....[47]....
        /*037c*/ 	.word	0x000065e0
        /*0380*/ 	.word	0x00000007
        /*0384*/ 	.word	0x00000000
        /*0388*/ 	.short	0x010a
        /*038a*/ 	.byte	0x3f
	.zero		1


	//   ....[48]....
        /*038c*/ 	.word	0x00006670
        /*0390*/ 	.word	0x00000006
        /*0394*/ 	.word	0x00000000
        /*0398*/ 	.short	0x010a
        /*039a*/ 	.byte	0x3f
	.zero		1


	//   ....[49]....
        /*039c*/ 	.word	0x00006700
        /*03a0*/ 	.word	0x00000009
        /*03a4*/ 	.word	0x00000000
        /*03a8*/ 	.short	0x010a
        /*03aa*/ 	.byte	0x3f
	.zero		1


	//   ....[50]....
        /*03ac*/ 	.word	0x00006790
        /*03b0*/ 	.word	0x00000006
        /*03b4*/ 	.word	0x00000000
        /*03b8*/ 	.short	0x010a
        /*03ba*/ 	.byte	0x3f
	.zero		1


	//   ....[51]....
        /*03bc*/ 	.word	0x00006820
        /*03c0*/ 	.word	0x00000009
        /*03c4*/ 	.word	0x00000000
        /*03c8*/ 	.short	0x010a
        /*03ca*/ 	.byte	0x3f
	.zero		1


	//   ....[52]....
        /*03cc*/ 	.word	0x000068b0
        /*03d0*/ 	.word	0x00000006
        /*03d4*/ 	.word	0x00000000
        /*03d8*/ 	.short	0x010a
        /*03da*/ 	.byte	0x3f
	.zero		1


	//   ....[53]....
        /*03dc*/ 	.word	0x00006940
        /*03e0*/ 	.word	0x00000009
        /*03e4*/ 	.word	0x00000000
        /*03e8*/ 	.short	0x010a
        /*03ea*/ 	.byte	0x3f
	.zero		1


	//   ....[54]....
        /*03ec*/ 	.word	0x000069d0
        /*03f0*/ 	.word	0x00000006
        /*03f4*/ 	.word	0x00000000
        /*03f8*/ 	.short	0x010a
        /*03fa*/ 	.byte	0x3f
	.zero		1


	//   ....[55]....
        /*03fc*/ 	.word	0x00006a60
        /*0400*/ 	.word	0x00000009
        /*0404*/ 	.word	0x00000000
        /*0408*/ 	.short	0x010a
        /*040a*/ 	.byte	0x3f
	.zero		1


	//   ....[56]....
        /*040c*/ 	.word	0x00006af0
        /*0410*/ 	.word	0x00000006
        /*0414*/ 	.word	0x00000000
        /*0418*/ 	.short	0x010a
        /*041a*/ 	.byte	0x3f
	.zero		1


	//   ....[57]....
        /*041c*/ 	.word	0x00006b80
        /*0420*/ 	.word	0x00000009
        /*0424*/ 	.word	0x00000000
        /*0428*/ 	.short	0x010a
        /*042a*/ 	.byte	0x3f
	.zero		1


	//   ....[58]....
        /*042c*/ 	.word	0x00006c10
        /*0430*/ 	.word	0x00000006
        /*0434*/ 	.word	0x00000000
        /*0438*/ 	.short	0x010a
        /*043a*/ 	.byte	0x3f
	.zero		1


	//   ....[59]....
        /*043c*/ 	.word	0x00006ca0
        /*0440*/ 	.word	0x00000003
        /*0444*/ 	.word	0x00000000
        /*0448*/ 	.short	0x010a
        /*044a*/ 	.byte	0x3f
	.zero		1


	//   ....[60]....
        /*044c*/ 	.word	0x00006d10
        /*0450*/ 	.word	0x0000000f
        /*0454*/ 	.word	0xfffffff8
        /*0458*/ 	.short	0x010a
        /*045a*/ 	.byte	0x3f
	.zero		1


	//   ....[61]....
        /*045c*/ 	.word	0x00006d70
        /*0460*/ 	.word	0x0000000f
        /*0464*/ 	.word	0x00000000
        /*0468*/ 	.short	0x010a
        /*046a*/ 	.byte	0x3f
	.zero		1


	//   ....[62]....
        /*046c*/ 	.word	0x00006dd0
        /*0470*/ 	.word	0x00000010
        /*0474*/ 	.word	0x00000000
        /*0478*/ 	.short	0x010a
        /*047a*/ 	.byte	0x3f
	.zero		1


	//   ....[63]....
        /*047c*/ 	.word	0x00006e30
        /*0480*/ 	.word	0x0000000f
        /*0484*/ 	.word	0x00000008
        /*0488*/ 	.short	0x010a
        /*048a*/ 	.byte	0x3f
	.zero		1


	//   ....[64]....
        /*048c*/ 	.word	0x00006f00
        /*0490*/ 	.word	0x00000013
        /*0494*/ 	.word	0x00000070
        /*0498*/ 	.short	0x010a
        /*049a*/ 	.byte	0x3f
	.zero		1


	//   ....[65]....
        /*049c*/ 	.word	0x00006fe0
        /*04a0*/ 	.word	0x00000005
        /*04a4*/ 	.word	0x00000000
        /*04a8*/ 	.short	0x010a
        /*04aa*/ 	.byte	0x3f
	.zero		1


	//   ....[66]....
        /*04ac*/ 	.word	0x00007030
        /*04b0*/ 	.word	0x00000007
        /*04b4*/ 	.word	0x00000000
        /*04b8*/ 	.short	0x010a
        /*04ba*/ 	.byte	0x3f
	.zero		1


	//   ....[67]....
        /*04bc*/ 	.word	0x00007080
        /*04c0*/ 	.word	0x00000006
        /*04c4*/ 	.word	0x00000000
        /*04c8*/ 	.short	0x010a
        /*04ca*/ 	.byte	0x3f
	.zero		1


	//   ....[68]....
        /*04cc*/ 	.word	0x000070d0
        /*04d0*/ 	.word	0x00000009
        /*04d4*/ 	.word	0x00000000
        /*04d8*/ 	.short	0x010a
        /*04da*/ 	.byte	0x3f
	.zero		1


	//   ....[69]....
        /*04dc*/ 	.word	0x00007120
        /*04e0*/ 	.word	0x00000006
        /*04e4*/ 	.word	0x00000000
        /*04e8*/ 	.short	0x010a
        /*04ea*/ 	.byte	0x3f
	.zero		1


	//   ....[70]....
        /*04ec*/ 	.word	0x00007170
        /*04f0*/ 	.word	0x00000009
        /*04f4*/ 	.word	0x00000000
        /*04f8*/ 	.short	0x010a
        /*04fa*/ 	.byte	0x3f
	.zero		1


	//   ....[71]....
        /*04fc*/ 	.word	0x000071c0
        /*0500*/ 	.word	0x00000006
        /*0504*/ 	.word	0x00000000
        /*0508*/ 	.short	0x010a
        /*050a*/ 	.byte	0x3f
	.zero		1


	//   ....[72]....
        /*050c*/ 	.word	0x00007210
        /*0510*/ 	.word	0x00000009
        /*0514*/ 	.word	0x00000000
        /*0518*/ 	.short	0x010a
        /*051a*/ 	.byte	0x3f
	.zero		1


	//   ....[73]....
        /*051c*/ 	.word	0x00007260
        /*0520*/ 	.word	0x00000006
        /*0524*/ 	.word	0x00000000
        /*0528*/ 	.short	0x010a
        /*052a*/ 	.byte	0x3f
	.zero		1


	//   ....[74]....
        /*052c*/ 	.word	0x000072b0
        /*0530*/ 	.word	0x00000009
        /*0534*/ 	.word	0x00000000
        /*0538*/ 	.short	0x010a
        /*053a*/ 	.byte	0x3f
	.zero		1


	//   ....[75]....
        /*053c*/ 	.word	0x00007300
        /*0540*/ 	.word	0x00000006
        /*0544*/ 	.word	0x00000000
        /*0548*/ 	.short	0x010a
        /*054a*/ 	.byte	0x3f
	.zero		1


	//   ....[76]....
        /*054c*/ 	.word	0x00007350
        /*0550*/ 	.word	0x00000009
        /*0554*/ 	.word	0x00000000
        /*0558*/ 	.short	0x010a
        /*055a*/ 	.byte	0x3f
	.zero		1


	//   ....[77]....
        /*055c*/ 	.word	0x000073a0
        /*0560*/ 	.word	0x00000006
        /*0564*/ 	.word	0x00000000
        /*0568*/ 	.short	0x010a
        /*056a*/ 	.byte	0x3f
	.zero		1


	//----- nvinfo : EIATTR_NUM_MBARRIERS
	.align		4
.L_28:
        /*056c*/ 	.byte	0x03, 0x38
        /*056e*/ 	.short	0x0022


	//----- nvinfo : EIATTR_EXIT_INSTR_OFFSETS
	.align		4
        /*0570*/ 	.byte	0x04, 0x1c
        /*0572*/ 	.short	(.L_30 - .L_29)


	//   ....[0]....
.L_29:
        /*0574*/ 	.word	0x000012d0


	//   ....[1]....
        /*0578*/ 	.word	0x00001330


	//   ....[2]....
        /*057c*/ 	.word	0x000057d0


	//   ....[3]....
        /*0580*/ 	.word	0x00005800


	//   ....[4]....
        /*0584*/ 	.word	0x00006cf0


	//----- nvinfo : EIATTR_MAX_THREADS
	.align		4
.L_30:
        /*0588*/ 	.byte	0x04, 0x05
        /*058a*/ 	.short	(.L_32 - .L_31)
.L_31:
        /*058c*/ 	.word	0x00000180
        /*0590*/ 	.word	0x00000001
        /*0594*/ 	.word	0x00000001


	//----- nvinfo : EIATTR_CRS_STACK_SIZE
	.align		4
.L_32:
        /*0598*/ 	.byte	0x04, 0x1e
        /*059a*/ 	.short	(.L_34 - .L_33)
.L_33:
        /*059c*/ 	.word	0x00000000


	//----- nvinfo : EIATTR_CBANK_PARAM_SIZE
	.align		4
.L_34:
        /*05a0*/ 	.byte	0x03, 0x19
        /*05a2*/ 	.short	0x0470


	//----- nvinfo : EIATTR_PARAM_CBANK
	.align		4
        /*05a4*/ 	.byte	0x04, 0x0a
        /*05a6*/ 	.short	(.L_36 - .L_35)
	.align		4
.L_35:
        /*05a8*/ 	.word	index@(.nv.constant0._ZN7cutlass13device_kernelINS_4gemm6kernel13GemmUniversalIN4cute5tupleIJiiiiEEENS1_10collective13CollectiveMmaINS1_37MainloopSm90TmaGmmaWarpSpecializedFP8ILi14ENS5_IJNS4_1CILi1EEESB_SB_EEENS1_32KernelTmaWarpSpecializedPingpongEEENS5_IJNSA_ILi64EEESF_NSA_ILi128EEEEEENS_12float_e4m3_tENS5_IJlSB_lEEESI_SJ_NS4_8TiledMMAINS4_8MMA_AtomIJNS4_4SM904GMMA30MMA_64x64x32_F32E4M3E4M3_SS_TNILNSN_7ScaleInE1ELSP_1EEEEEENS4_6LayoutISC_NS5_IJNSA_ILi0EEEST_ST_EEEEENS5_IJNS4_10UnderscoreESW_SW_EEEEENS4_13SM90_TMA_LOADENS4_14ComposedLayoutINS4_7SwizzleILi3ELi4ELi3EEENS4_18smem_ptr_flag_bitsILi8EEENSS_INS5_IJNSA_ILi8EEESG_EEENS5_IJSG_SB_EEEEEEEvNS4_8identityESZ_S19_vS1A_EENS_8epilogue10collective6detail29Sm90TmaWarpSpecializedAdapterINS1D_15DefaultEpilogueISI_SJ_SJ_NS1C_6thread17LinearCombinationISI_Li1EffLNS1H_9ScaleType4KindE0ELNS_15FloatRoundStyleE2ESI_EENS1_15EpilogueDefaultEEEEEvvEEEEvNT_6ParamsE)
        /*05ac*/ 	.short	0x0210
        /*05ae*/ 	.short	0x0470


	//----- nvinfo : EIATTR_SW_WAR
	.align		4
.L_36:
        /*05b0*/ 	.byte	0x04, 0x36
        /*05b2*/ 	.short	(.L_38 - .L_37)
.L_37:
        /*05b4*/ 	.word	0x00000008
.L_38:


//--------------------- .nv.callgraph             --------------------------
	.section	.nv.callgraph,"",@"SHT_CUDA_CALLGRAPH"
	.align	4
	.sectionentsize	8
	.align		4
        /*0000*/ 	.word	0x00000000
	.align		4
        /*0004*/ 	.word	0xffffffff
	.align		4
        /*0008*/ 	.word	0x00000000
	.align		4
        /*000c*/ 	.word	0xfffffffe
	.align		4
        /*0010*/ 	.word	0x00000000
	.align		4
        /*0014*/ 	.word	0xfffffffd
	.align		4
        /*0018*/ 	.word	0x00000000
	.align		4
        /*001c*/ 	.word	0xfffffffc


//--------------------- .nv.constant4             --------------------------
	.section	.nv.constant4,"a",@progbits
	.align	8
	.align		8
.nv.constant4:
        /*0000*/ 	.dword	_ZN40_INTERNAL_a1842cf9_4_k_cu_5a94b6af_147434cuda3std3__45__cpo5beginE
	.align		8
        /*0008*/ 	.dword	_ZN40_INTERNAL_a1842cf9_4_k_cu_5a94b6af_147434cuda3std3__45__cpo3endE
	.align		8
        /*0010*/ 	.dword	_ZN40_INTERNAL_a1842cf9_4_k_cu_5a94b6af_147434cuda3std3__45__cpo6cbeginE
	.align		8
        /*0018*/ 	.dword	_ZN40_INTERNAL_a1842cf9_4_k_cu_5a94b6af_147434cuda3std3__45__cpo4cendE
	.align		8
        /*0020*/ 	.dword	_ZN40_INTERNAL_a1842cf9_4_k_cu_5a94b6af_147434cuda3std3__442_GLOBAL__N__a1842cf9_4_k_cu_5a94b6af_147436ignoreE
	.align		8
        /*0028*/ 	.dword	_ZN40_INTERNAL_a1842cf9_4_k_cu_5a94b6af_147434cuda3std3__419piecewise_constructE
	.align		8
        /*0030*/ 	.dword	_ZN40_INTERNAL_a1842cf9_4_k_cu_5a94b6af_147434cuda3std3__48in_placeE
	.align		8
        /*0038*/ 	.dword	_ZN40_INTERNAL_a1842cf9_4_k_cu_5a94b6af_147434cuda3std6ranges3__45__cpo4swapE
	.align		8
        /*0040*/ 	.dword	_ZN40_INTERNAL_a1842cf9_4_k_cu_5a94b6af_147434cuda3std6ranges3__45__cpo9iter_moveE
	.align		8
        /*0048*/ 	.dword	_ZN40_INTERNAL_a1842cf9_4_k_cu_5a94b6af_147434cute7productE
	.align		8
        /*0050*/ 	.dword	_ZN40_INTERNAL_a1842cf9_4_k_cu_5a94b6af_147434cute1_E


//--------------------- .text._ZN7cutlass13device_kernelINS_4gemm6kernel13GemmUniversalIN4cute5tupleIJiiiiEEENS1_10collective13CollectiveMmaINS1_37MainloopSm90TmaGmmaWarpSpecializedFP8ILi14ENS5_IJNS4_1CILi1EEESB_SB_EEENS1_32KernelTmaWarpSpecializedPingpongEEENS5_IJNSA_ILi64EEESF_NSA_ILi128EEEEEENS_12float_e4m3_tENS5_IJlSB_lEEESI_SJ_NS4_8TiledMMAINS4_8MMA_AtomIJNS4_4SM904GMMA30MMA_64x64x32_F32E4M3E4M3_SS_TNILNSN_7ScaleInE1ELSP_1EEEEEENS4_6LayoutISC_NS5_IJNSA_ILi0EEEST_ST_EEEEENS5_IJNS4_10UnderscoreESW_SW_EEEEENS4_13SM90_TMA_LOADENS4_14ComposedLayoutINS4_7SwizzleILi3ELi4ELi3EEENS4_18smem_ptr_flag_bitsILi8EEENSS_INS5_IJNSA_ILi8EEESG_EEENS5_IJSG_SB_EEEEEEEvNS4_8identityESZ_S19_vS1A_EENS_8epilogue10collective6detail29Sm90TmaWarpSpecializedAdapterINS1D_15DefaultEpilogueISI_SJ_SJ_NS1C_6thread17LinearCombinationISI_Li1EffLNS1H_9ScaleType4KindE0ELNS_15FloatRoundStyleE2ESI_EENS1_15EpilogueDefaultEEEEEvvEEEEvNT_6ParamsE --------------------------
	.section	.text._ZN7cutlass13device_kernelINS_4gemm6kernel13GemmUniversalIN4cute5tupleIJiiiiEEENS1_10collective13CollectiveMmaINS1_37MainloopSm90TmaGmmaWarpSpecializedFP8ILi14ENS5_IJNS4_1CILi1EEESB_SB_EEENS1_32KernelTmaWarpSpecializedPingpongEEENS5_IJNSA_ILi64EEESF_NSA_ILi128EEEEEENS_12float_e4m3_tENS5_IJlSB_lEEESI_SJ_NS4_8TiledMMAINS4_8MMA_AtomIJNS4_4SM904GMMA30MMA_64x64x32_F32E4M3E4M3_SS_TNILNSN_7ScaleInE1ELSP_1EEEEEENS4_6LayoutISC_NS5_IJNSA_ILi0EEEST_ST_EEEEENS5_IJNS4_10UnderscoreESW_SW_EEEEENS4_13SM90_TMA_LOADENS4_14ComposedLayoutINS4_7SwizzleILi3ELi4ELi3EEENS4_18smem_ptr_flag_bitsILi8EEENSS_INS5_IJNSA_ILi8EEESG_EEENS5_IJSG_SB_EEEEEEEvNS4_8identityESZ_S19_vS1A_EENS_8epilogue10collective6detail29Sm90TmaWarpSpecializedAdapterINS1D_15DefaultEpilogueISI_SJ_SJ_NS1C_6thread17LinearCombinationISI_Li1EffLNS1H_9ScaleType4KindE0ELNS_15FloatRoundStyleE2ESI_EENS1_15EpilogueDefaultEEEEEvvEEEEvNT_6ParamsE,"ax",@progbits
	.align	128
.text._ZN7cutlass13device_kernelINS_4gemm6kernel13GemmUniversalIN4cute5tupleIJiiiiEEENS1_10collective13CollectiveMmaINS1_37MainloopSm90TmaGmmaWarpSpecializedFP8ILi14ENS5_IJNS4_1CILi1EEESB_SB_EEENS1_32KernelTmaWarpSpecializedPingpongEEENS5_IJNSA_ILi64EEESF_NSA_ILi128EEEEEENS_12float_e4m3_tENS5_IJlSB_lEEESI_SJ_NS4_8TiledMMAINS4_8MMA_AtomIJNS4_4SM904GMMA30MMA_64x64x32_F32E4M3E4M3_SS_TNILNSN_7ScaleInE1ELSP_1EEEEEENS4_6LayoutISC_NS5_IJNSA_ILi0EEEST_ST_EEEEENS5_IJNS4_10UnderscoreESW_SW_EEEEENS4_13SM90_TMA_LOADENS4_14ComposedLayoutINS4_7SwizzleILi3ELi4ELi3EEENS4_18smem_ptr_flag_bitsILi8EEENSS_INS5_IJNSA_ILi8EEESG_EEENS5_IJSG_SB_EEEEEEEvNS4_8identityESZ_S19_vS1A_EENS_8epilogue10collective6detail29Sm90TmaWarpSpecializedAdapterINS1D_15DefaultEpilogueISI_SJ_SJ_NS1C_6thread17LinearCombinationISI_Li1EffLNS1H_9ScaleType4KindE0ELNS_15FloatRoundStyleE2ESI_EENS1_15EpilogueDefaultEEEEEvvEEEEvNT_6ParamsE:
        .type           _ZN7cutlass13device_kernelINS_4gemm6kernel13GemmUniversalIN4cute5tupleIJiiiiEEENS1_10collective13CollectiveMmaINS1_37MainloopSm90TmaGmmaWarpSpecializedFP8ILi14ENS5_IJNS4_1CILi1EEESB_SB_EEENS1_32KernelTmaWarpSpecializedPingpongEEENS5_IJNSA_ILi64EEESF_NSA_ILi128EEEEEENS_12float_e4m3_tENS5_IJlSB_lEEESI_SJ_NS4_8TiledMMAINS4_8MMA_AtomIJNS4_4SM904GMMA30MMA_64x64x32_F32E4M3E4M3_SS_TNILNSN_7ScaleInE1ELSP_1EEEEEENS4_6LayoutISC_NS5_IJNSA_ILi0EEEST_ST_EEEEENS5_IJNS4_10UnderscoreESW_SW_EEEEENS4_13SM90_TMA_LOADENS4_14ComposedLayoutINS4_7SwizzleILi3ELi4ELi3EEENS4_18smem_ptr_flag_bitsILi8EEENSS_INS5_IJNSA_ILi8EEESG_EEENS5_IJSG_SB_EEEEEEEvNS4_8identityESZ_S19_vS1A_EENS_8epilogue10collective6detail29Sm90TmaWarpSpecializedAdapterINS1D_15DefaultEpilogueISI_SJ_SJ_NS1C_6thread17LinearCombinationISI_Li1EffLNS1H_9ScaleType4KindE0ELNS_15FloatRoundStyleE2ESI_EENS1_15EpilogueDefaultEEEEEvvEEEEvNT_6ParamsE,@function
        .size           _ZN7cutlass13device_kernelINS_4gemm6kernel13GemmUniversalIN4cute5tupleIJiiiiEEENS1_10collective13CollectiveMmaINS1_37MainloopSm90TmaGmmaWarpSpecializedFP8ILi14ENS5_IJNS4_1CILi1EEESB_SB_EEENS1_32KernelTmaWarpSpecializedPingpongEEENS5_IJNSA_ILi64EEESF_NSA_ILi128EEEEEENS_12float_e4m3_tENS5_IJlSB_lEEESI_SJ_NS4_8TiledMMAINS4_8MMA_AtomIJNS4_4SM904GMMA30MMA_64x64x32_F32E4M3E4M3_SS_TNILNSN_7ScaleInE1ELSP_1EEEEEENS4_6LayoutISC_NS5_IJNSA_ILi0EEEST_ST_EEEEENS5_IJNS4_10UnderscoreESW_SW_EEEEENS4_13SM90_TMA_LOADENS4_14ComposedLayoutINS4_7SwizzleILi3ELi4ELi3EEENS4_18smem_ptr_flag_bitsILi8EEENSS_INS5_IJNSA_ILi8EEESG_EEENS5_IJSG_SB_EEEEEEEvNS4_8identityESZ_S19_vS1A_EENS_8epilogue10collective6detail29Sm90TmaWarpSpecializedAdapterINS1D_15DefaultEpilogueISI_SJ_SJ_NS1C_6thread17LinearCombinationISI_Li1EffLNS1H_9ScaleType4KindE0ELNS_15FloatRoundStyleE2ESI_EENS1_15EpilogueDefaultEEEEEvvEEEEvNT_6ParamsE,(.L_x_161 - _ZN7cutlass13device_kernelINS_4gemm6kernel13GemmUniversalIN4cute5tupleIJiiiiEEENS1_10collective13CollectiveMmaINS1_37MainloopSm90TmaGmmaWarpSpecializedFP8ILi14ENS5_IJNS4_1CILi1EEESB_SB_EEENS1_32KernelTmaWarpSpecializedPingpongEEENS5_IJNSA_ILi64EEESF_NSA_ILi128EEEEEENS_12float_e4m3_tENS5_IJlSB_lEEESI_SJ_NS4_8TiledMMAINS4_8MMA_AtomIJNS4_4SM904GMMA30MMA_64x64x32_F32E4M3E4M3_SS_TNILNSN_7ScaleInE1ELSP_1EEEEEENS4_6LayoutISC_NS5_IJNSA_ILi0EEEST_ST_EEEEENS5_IJNS4_10UnderscoreESW_SW_EEEEENS4_13SM90_TMA_LOADENS4_14ComposedLayoutINS4_7SwizzleILi3ELi4ELi3EEENS4_18smem_ptr_flag_bitsILi8EEENSS_INS5_IJNSA_ILi8EEESG_EEENS5_IJSG_SB_EEEEEEEvNS4_8identityESZ_S19_vS1A_EENS_8epilogue10collective6detail29Sm90TmaWarpSpecializedAdapterINS1D_15DefaultEpilogueISI_SJ_SJ_NS1C_6thread17LinearCombinationISI_Li1EffLNS1H_9ScaleType4KindE0ELNS_15FloatRoundStyleE2ESI_EENS1_15EpilogueDefaultEEEEEvvEEEEvNT_6ParamsE)
        .other          _ZN7cutlass13device_kernelINS_4gemm6kernel13GemmUniversalIN4cute5tupleIJiiiiEEENS1_10collective13CollectiveMmaINS1_37MainloopSm90TmaGmmaWarpSpecializedFP8ILi14ENS5_IJNS4_1CILi1EEESB_SB_EEENS1_32KernelTmaWarpSpecializedPingpongEEENS5_IJNSA_ILi64EEESF_NSA_ILi128EEEEEENS_12float_e4m3_tENS5_IJlSB_lEEESI_SJ_NS4_8TiledMMAINS4_8MMA_AtomIJNS4_4SM904GMMA30MMA_64x64x32_F32E4M3E4M3_SS_TNILNSN_7ScaleInE1ELSP_1EEEEEENS4_6LayoutISC_NS5_IJNSA_ILi0EEEST_ST_EEEEENS5_IJNS4_10UnderscoreESW_SW_EEEEENS4_13SM90_TMA_LOADENS4_14ComposedLayoutINS4_7SwizzleILi3ELi4ELi3EEENS4_18smem_ptr_flag_bitsILi8EEENSS_INS5_IJNSA_ILi8EEESG_EEENS5_IJSG_SB_EEEEEEEvNS4_8identityESZ_S19_vS1A_EENS_8epilogue10collective6detail29Sm90TmaWarpSpecializedAdapterINS1D_15DefaultEpilogueISI_SJ_SJ_NS1C_6thread17LinearCombinationISI_Li1EffLNS1H_9ScaleType4KindE0ELNS_15FloatRoundStyleE2ESI_EENS1_15EpilogueDefaultEEEEEvvEEEEvNT_6ParamsE,@"STO_CUDA_ENTRY STV_DEFAULT"
_ZN7cutlass13device_kernelINS_4gemm6kernel13GemmUniversalIN4cute5tupleIJiiiiEEENS1_10collective13CollectiveMmaINS1_37MainloopSm90TmaGmmaWarpSpecializedFP8ILi14ENS5_IJNS4_1CILi1EEESB_SB_EEENS1_32KernelTmaWarpSpecializedPingpongEEENS5_IJNSA_ILi64EEESF_NSA_ILi128EEEEEENS_12float_e4m3_tENS5_IJlSB_lEEESI_SJ_NS4_8TiledMMAINS4_8MMA_AtomIJNS4_4SM904GMMA30MMA_64x64x32_F32E4M3E4M3_SS_TNILNSN_7ScaleInE1ELSP_1EEEEEENS4_6LayoutISC_NS5_IJNSA_ILi0EEEST_ST_EEEEENS5_IJNS4_10UnderscoreESW_SW_EEEEENS4_13SM90_TMA_LOADENS4_14ComposedLayoutINS4_7SwizzleILi3ELi4ELi3EEENS4_18smem_ptr_flag_bitsILi8EEENSS_INS5_IJNSA_ILi8EEESG_EEENS5_IJSG_SB_EEEEEEEvNS4_8identityESZ_S19_vS1A_EENS_8epilogue10collective6detail29Sm90TmaWarpSpecializedAdapterINS1D_15DefaultEpilogueISI_SJ_SJ_NS1C_6thread17LinearCombinationISI_Li1EffLNS1H_9ScaleType4KindE0ELNS_15FloatRoundStyleE2ESI_EENS1_15EpilogueDefaultEEEEEvvEEEEvNT_6ParamsE:
[----:B------:R-:W-:Y:S01]  /*0000*/  LDC R1, c[0x0][0x28] ;  /* 0x00000a00ff017b82 */ /* 0x000fe20000000800 */
[----:B------:R-:W0:Y:S01]  /*0010*/  S2R R11, SR_TID.X ;  /* 0x00000000000b7919 */ /* 0x000e220000002100 */
[----:B------:R-:W-:Y:S01]  /*0020*/  ELECT P0, URZ, PT ;  /* 0x00000000003f782f */ /* 0x000fe20003800000 */
[----:B------:R-:W-:Y:S01]  /*0030*/  BSSY B0, `(.L_x_0) ;  /* 0x000000f000007945 */ /* 0x000fe20003800000 */
[--C-:B0-----:R-:W-:Y:S02]  /*0040*/  SHF.R.U32.HI R0, RZ, 0x5, R11.reuse ;  /* 0x00000005ff007819 */ /* 0x101fe4000001160b */
[----:B------:R-:W-:-:S03]  /*0050*/  SHF.R.U32.HI R4, RZ, 0x7, R11 ;  /* 0x00000007ff047819 */ /* 0x000fc6000001160b */
[----:B------:R-:W0:Y:S04]  /*0060*/  SHFL.IDX PT, R2, R0, RZ, 0x1f ;  /* 0x00001fff00027589 */ /* 0x000e2800000e0000 */
[----:B------:R1:W2:Y:S01]  /*0070*/  SHFL.IDX PT, R5, R4, RZ, 0x1f ;  /* 0x00001fff04057589 */ /* 0x0002a200000e0000 */
[----:B0-----:R-:W-:-:S13]  /*0080*/  ISETP.NE.OR P0, PT, R2, RZ, !P0 ;  /* 0x000000ff0200720c */ /* 0x001fda0004705670 */
[----:B-12---:R-:W-:Y:S05]  /*0090*/  @P0 BRA `(.L_x_1) ;  /* 0x0000000000200947 */ /* 0x006fea0003800000 */
[----:B------:R-:W-:Y:S02]  /*00a0*/  ULDC.64 UR4, c[0x0][0x198] ;  /* 0x0000660000047ab9 */ /* 0x000fe40000000a00 */
[----:B------:R-:W-:Y:S02]  /*00b0*/  UIADD3 UR6, UP0, UR4, 0xf0, URZ ;  /* 0x000000f004067890 */ /* 0x000fe4000ff1e03f */
[----:B------:R-:W-:Y:S02]  /*00c0*/  UIADD3 UR4, UP1, UR4, 0x1f0, URZ ;  /* 0x000001f004047890 */ /* 0x000fe4000ff3e03f */
[----:B------:R-:W-:Y:S02]  /*00d0*/  UIADD3.X UR7, URZ, UR5, URZ, UP0, !UPT ;  /* 0x000000053f077290 */ /* 0x000fe400087fe43f */
[----:B------:R-:W-:-:S07]  /*00e0*/  UIADD3.X UR5, URZ, UR5, URZ, UP1, !UPT ;  /* 0x000000053f057290 */ /* 0x000fce0008ffe43f */
[----:B------:R0:W-:Y:S02]  /*00f0*/  UTMACCTL.PF [UR6] ;  /* 0x00000000060079b9 */ /* 0x0001e40008040000 */
[----:B------:R0:W-:Y:S02]  /*0100*/  UTMACCTL.PF [UR4] ;  /* 0x00000000040079b9 */ /* 0x0001e40008040000 */
[----:B0-----:R-:W-:Y:S01]  /*0110*/  NOP ;  /* 0x0000000000007918 */ /* 0x001fe20000000000 */
.L_x_1:
[----:B------:R-:W-:Y:S05]  /*0120*/  BSYNC B0 ;  /* 0x0000000000007941 */ /* 0x000fea0003800000 */
.L_x_0:
[----:B------:R-:W0:Y:S02]  /*0130*/  SHFL.IDX PT, R3, R0, RZ, 0x1f ;  /* 0x00001fff00037589 */ /* 0x000e2400000e0000 */
[----:B0-----:R-:W-:-:S13]  /*0140*/  ISETP.NE.AND P0, PT, R3, RZ, PT ;  /* 0x000000ff0300720c */ /* 0x001fda0003f05270 */
[----:B------:R-:W-:Y:S05]  /*0150*/  @P0 BRA `(.L_x_2) ;  /* 0x0000000000b40947 */ /* 0x000fea0003800000 */
[----:B------:R-:W-:Y:S01]  /*0160*/  ELECT P0, URZ, PT ;  /* 0x00000000003f782f */ /* 0x000fe20003800000 */
[----:B------:R-:W-:-:S12]  /*0170*/  BSSY B0, `(.L_x_2) ;  /* 0x000002b000007945 */ /* 0x000fd80003800000 */
[----:B------:R-:W-:Y:S05]  /*0180*/  @!P0 BRA `(.L_x_3) ;  /* 0x0000000000a48947 */ /* 0x000fea0003800000 */
[----:B------:R-:W0:Y:S01]  /*0190*/  S2UR UR8, SR_CgaCtaId ;  /* 0x00000000000879c3 */ /* 0x000e220000008800 */
[----:B------:R-:W-:Y:S01]  /*01a0*/  UMOV UR4, 0x400 ;  /* 0x0000040000047882 */ /* 0x000fe20000000000 */
[----:B------:R-:W-:Y:S01]  /*01b0*/  UMOV UR5, 0x1 ;  /* 0x0000000100057882 */ /* 0x000fe20000000000 */
[----:B------:R-:W-:Y:S02]  /*01c0*/  UMOV UR6, 0x80 ;  /* 0x0000008000067882 */ /* 0x000fe40000000000 */
[----:B------:R-:W-:-:S04]  /*01d0*/  UIADD3 UR6, -UR6, 0x100000, URZ ;  /* 0x0010000006067890 */ /* 0x000fc8000fffe13f */
[----:B------:R-:W-:Y:S02]  /*01e0*/  USHF.L.U32 UR7, UR6, 0xb, URZ ;  /* 0x0000000b06077899 */ /* 0x000fe4000800063f */
[----:B------:R-:W-:Y:S02]  /*01f0*/  USHF.L.U32 UR6, UR6, 0x1, URZ ;  /* 0x0000000106067899 */ /* 0x000fe4000800063f */
[----:B0-----:R-:W-:Y:S02]  /*0200*/  ULEA UR8, UR8, UR4, 0x18 ;  /* 0x0000000408087291 */ /* 0x001fe4000f8ec03f */
[----:B------:R-:W-:-:S04]  /*0210*/  UIADD3 UR4, -UR5, 0x100000, URZ ;  /* 0x0010000005047890 */ /* 0x000fc8000fffe13f */
[----:B------:R-:W-:Y:S02]  /*0220*/  USHF.L.U32 UR5, UR4, 0xb, URZ ;  /* 0x0000000b04057899 */ /* 0x000fe4000800063f */
[----:B------:R-:W-:Y:S01]  /*0230*/  USHF.L.U32 UR4, UR4, 0x1, URZ ;  /* 0x0000000104047899 */ /* 0x000fe2000800063f */
[----:B------:R-:W0:Y:S11]  /*0240*/  FENCE.VIEW.ASYNC.S ;  /* 0x00000000000073c6 */ /* 0x000e360000000000 */
[----:B0-----:R0:W1:Y:S01]  /*0250*/  SYNCS.EXCH.64 URZ, [UR8], UR4 ;  /* 0x00000004083f75b2 */ /* 0x0010620008000100 */
[----:B------:R0:W2:Y:S01]  /*0260*/  SYNCS.EXCH.64 URZ, [UR8+0x70], UR6 ;  /* 0x00007006083f75b2 */ /* 0x0000a20008000100 */
[----:B------:R0:W3:Y:S01]  /*0270*/  SYNCS.EXCH.64 URZ, [UR8+0x8], UR4 ;  /* 0x00000804083f75b2 */ /* 0x0000e20008000100 */
[----:B------:R0:W4:Y:S01]  /*0280*/  SYNCS.EXCH.64 URZ, [UR8+0x78], UR6 ;  /* 0x00007806083f75b2 */ /* 0x0001220008000100 */
[----:B------:R0:W0:Y:S01]  /*0290*/  SYNCS.EXCH.64 URZ, [UR8+0x10], UR4 ;  /* 0x00001004083f75b2 */ /* 0x0000220008000100 */
        /* <DEDUP_REMOVED lines=23> */
[----:B-1234-:R-:W-:Y:S01]  /*0410*/  NOP ;  /* 0x0000000000007918 */ /* 0x01efe20000000000 */
.L_x_3:
[----:B0-----:R-:W-:Y:S05]  /*0420*/  BSYNC B0 ;  /* 0x0000000000007941 */ /* 0x001fea0003800000 */
.L_x_2:
[----:B------:R-:W0:Y:S01]  /*0430*/  SHFL.IDX PT, R6, R0, RZ, 0x1f ;  /* 0x00001fff00067589 */ /* 0x000e2200000e0000 */
[----:B------:R-:W-:Y:S01]  /*0440*/  ELECT P0, URZ, PT ;  /* 0x00000000003f782f */ /* 0x000fe20003800000 */
[----:B------:R-:W-:Y:S01]  /*0450*/  NOP ;  /* 0x0000000000007918 */ /* 0x000fe20000000000 */
[----:B------:R-:W-:Y:S01]  /*0460*/  ELECT P1, URZ, PT ;  /* 0x00000000003f782f */ /* 0x000fe20003820000 */
[----:B------:R1:W2:Y:S01]  /*0470*/  SHFL.IDX PT, R3, R0, RZ, 0x1f ;  /* 0x00001fff00037589 */ /* 0x0002a200000e0000 */
[----:B------:R-:W-:Y:S01]  /*0480*/  UMOV UR4, 0x20 ;  /* 0x0000002000047882 */ /* 0x000fe20000000000 */
[----:B------:R-:W-:Y:S01]  /*0490*/  UMOV UR11, 0x80 ;  /* 0x00000080000b7882 */ /* 0x000fe20000000000 */
[----:B------:R-:W-:Y:S01]  /*04a0*/  ULDC.64 UR12, c[0x0][0x598] ;  /* 0x00016600000c7ab9 */ /* 0x000fe20000000a00 */
[----:B------:R-:W3:Y:S01]  /*04b0*/  SHFL.IDX PT, R4, R4, RZ, 0x1f ;  /* 0x00001fff04047589 */ /* 0x000ee200000e0000 */
[----:B------:R-:W-:Y:S01]  /*04c0*/  NOP ;  /* 0x0000000000007918 */ /* 0x000fe20000000000 */
[----:B------:R-:W-:Y:S01]  /*04d0*/  VIADD R33, R5, 0xffffffff ;  /* 0xffffffff05217836 */ /* 0x000fe20000000000 */
[----:B------:R-:W-:Y:S01]  /*04e0*/  ULDC.64 UR20, c[0x0][0x208] ;  /* 0x0000820000147ab9 */ /* 0x000fe20000000a00 */
[----:B-1----:R-:W-:-:S02]  /*04f0*/  SHF.R.S32.HI R0, RZ, 0x1f, R11 ;  /* 0x0000001fff007819 */ /* 0x002fc4000001140b */
[----:B------:R-:W-:Y:S02]  /*0500*/  ISETP.NE.AND P2, PT, R5, RZ, PT ;  /* 0x000000ff0500720c */ /* 0x000fe40003f45270 */
[----:B------:R-:W-:Y:S02]  /*0510*/  LEA.HI R0, R0, R11, RZ, 0x7 ;  /* 0x0000000b00007211 */ /* 0x000fe400078f38ff */
[----:B------:R-:W-:Y:S02]  /*0520*/  ISETP.GE.U32.AND P3, PT, R33, 0x2, PT ;  /* 0x000000022100780c */ /* 0x000fe40003f66070 */
[----:B------:R-:W-:Y:S02]  /*0530*/  LOP3.LUT R0, R0, 0xffffff80, RZ, 0xc0, !PT ;  /* 0xffffff8000007812 */ /* 0x000fe400078ec0ff */
[----:B0-----:R-:W-:-:S03]  /*0540*/  ISETP.NE.OR P0, PT, R6, RZ, !P0 ;  /* 0x000000ff0600720c */ /* 0x001fc60004705670 */
[----:B------:R-:W-:Y:S01]  /*0550*/  IMAD.IADD R10, R11, 0x1, -R0 ;  /* 0x000000010b0a7824 */ /* 0x000fe200078e0a00 */
[----:B--2---:R-:W-:Y:S02]  /*0560*/  ISETP.NE.OR P1, PT, R3, RZ, !P1 ;  /* 0x000000ff0300720c */ /* 0x004fe40004f25670 */
[----:B------:R-:W-:-:S04]  /*0570*/  SHF.R.S32.HI R3, RZ, 0x1f, R2 ;  /* 0x0000001fff037819 */ /* 0x000fc80000011402 */
[----:B------:R-:W-:-:S03]  /*0580*/  LEA.HI R3, R3, R2, RZ, 0x2 ;  /* 0x0000000203037211 */ /* 0x000fc600078f10ff */
[----:B------:R-:W-:Y:S01]  /*0590*/  VOTEU.ALL UP0, P0 ;  /* 0x00000000003f7886 */ /* 0x000fe20000000000 */
[----:B------:R-:W-:-:S03]  /*05a0*/  LOP3.LUT R3, R3, 0xfffffffc, RZ, 0xc0, !PT ;  /* 0xfffffffc03037812 */ /* 0x000fc600078ec0ff */
[----:B------:R-:W-:Y:S01]  /*05b0*/  VOTEU.ALL UP1, P1 ;  /* 0x00000000003f7886 */ /* 0x000fe20000820000 */
[----:B------:R-:W0:Y:S01]  /*05c0*/  @!UP0 S2UR UR7, SR_CgaCtaId ;  /* 0x00000000000789c3 */ /* 0x000e220000008800 */
[----:B------:R-:W-:Y:S01]  /*05d0*/  @!UP0 UMOV UR6, 0x400 ;  /* 0x0000040000068882 */ /* 0x000fe20000000000 */
[----:B------:R-:W-:-:S04]  /*05e0*/  @!UP0 UIADD3 UR4, -UR4, 0x100000, URZ ;  /* 0x0010000004048890 */ /* 0x000fc8000fffe13f */
[----:B------:R-:W-:Y:S02]  /*05f0*/  @!UP0 USHF.L.U32 UR5, UR4, 0xb, URZ ;  /* 0x0000000b04058899 */ /* 0x000fe4000800063f */
[----:B------:R-:W-:Y:S01]  /*0600*/  @!UP0 USHF.L.U32 UR4, UR4, 0x1, URZ ;  /* 0x0000000104048899 */ /* 0x000fe2000800063f */
[----:B------:R-:W-:Y:S01]  /*0610*/  IMAD.IADD R20, R2, 0x1, -R3 ;  /* 0x0000000102147824 */ /* 0x000fe200078e0a03 */
[----:B------:R-:W-:Y:S01]  /*0620*/  @!UP1 UMOV UR9, 0x400 ;  /* 0x0000040000099882 */ /* 0x000fe20000000000 */
[----:B------:R-:W-:Y:S01]  /*0630*/  VOTEU.ALL UP2, P1 ;  /* 0x00000000003f7886 */ /* 0x000fe20000840000 */
[----:B------:R-:W-:Y:S01]  /*0640*/  VOTEU.ALL UP3, P1 ;  /* 0x00000000003f7886 */ /* 0x000fe20000860000 */
[----:B------:R-:W-:Y:S01]  /*0650*/  VOTEU.ALL UP4, P1 ;  /* 0x00000000003f7886 */ /* 0x000fe20000880000 */
[----:B------:R-:W1:Y:S01]  /*0660*/  @!UP1 S2UR UR10, SR_CgaCtaId ;  /* 0x00000000000a99c3 */ /* 0x000e620000008800 */
[----:B------:R-:W-:Y:S01]  /*0670*/  VOTEU.ALL UP5, P1 ;  /* 0x00000000003f7886 */ /* 0x000fe200008a0000 */
[----:B------:R-:W-:-:S04]  /*0680*/  ISETP.NE.U32.AND P1, PT, RZ, UR12, PT ;  /* 0x0000000cff007c0c */ /* 0x000fc8000bf25070 */
[----:B------:R-:W-:Y:S01]  /*0690*/  ISETP.NE.AND.EX P1, PT, RZ, UR13, PT, P1 ;  /* 0x0000000dff007c0c */ /* 0x000fe2000bf25310 */
[----:B0-----:R-:W-:Y:S02]  /*06a0*/  @!UP0 ULEA UR8, UR7, UR6, 0x18 ;  /* 0x0000000607088291 */ /* 0x001fe4000f8ec03f */
[----:B------:R-:W-:-:S04]  /*06b0*/  @!UP1 UIADD3 UR6, -UR11, 0x100000, URZ ;  /* 0x001000000b069890 */ /* 0x000fc8000fffe13f */
[----:B------:R-:W-:Y:S02]  /*06c0*/  @!UP1 USHF.L.U32 UR7, UR6, 0xb, URZ ;  /* 0x0000000b06079899 */ /* 0x000fe4000800063f */
[----:B------:R-:W-:Y:S01]  /*06d0*/  @!UP1 USHF.L.U32 UR6, UR6, 0x1, URZ ;  /* 0x0000000106069899 */ /* 0x000fe2000800063f */
[----:B---3--:R-:W-:Y:S01]  /*06e0*/  R2UR UR11, R4 ;  /* 0x00000000040b72ca */ /* 0x008fe200000e0000 */
[----:B------:R-:W-:Y:S01]  /*06f0*/  VOTEU.ALL UP0, P0 ;  /* 0x00000000003f7886 */ /* 0x000fe20000000000 */
[----:B-1----:R-:W-:Y:S01]  /*0700*/  @!UP1 ULEA UR9, UR10, UR9, 0x18 ;  /* 0x000000090a099291 */ /* 0x002fe2000f8ec03f */
[----:B------:R-:W-:Y:S01]  /*0710*/  VOTEU.ALL UP1, P0 ;  /* 0x00000000003f7886 */ /* 0x000fe20000020000 */
[C---:B------:R-:W-:Y:S01]  /*0720*/  ISETP.NE.AND P0, PT, R20.reuse, 0x3, PT ;  /* 0x000000031400780c */ /* 0x040fe20003f05270 */
[----:B------:R-:W0:Y:S02]  /*0730*/  FENCE.VIEW.ASYNC.S ;  /* 0x00000000000073c6 */ /* 0x000e240000000000 */
[----:B0-----:R0:W1:Y:S01]  /*0740*/  @!UP0 SYNCS.EXCH.64 URZ, [UR8+0x110], UR4 ;  /* 0x00011004083f85b2 */ /* 0x0010620008000100 */
[----:B------:R-:W-:-:S04]  /*0750*/  ISETP.EQ.OR P0, PT, R20, RZ, !P0 ;  /* 0x000000ff1400720c */ /* 0x000fc80004702670 */
[----:B------:R-:W-:-:S04]  /*0760*/  ISETP.EQ.AND P0, PT, R5, RZ, P0 ;  /* 0x000000ff0500720c */ /* 0x000fc80000702270 */
[----:B------:R-:W-:-:S04]  /*0770*/  SEL R7, RZ, 0x1, !P0 ;  /* 0x00000001ff077807 */ /* 0x000fc80004000000 */
[----:B------:R-:W-:Y:S01]  /*0780*/  SEL R7, R7, 0x2, P3 ;  /* 0x0000000207077807 */ /* 0x000fe20001800000 */
[----:B------:R0:W1:Y:S01]  /*0790*/  @!UP1 SYNCS.EXCH.64 URZ, [UR8+0x118], UR4 ;  /* 0x00011804083f95b2 */ /* 0x0000620008000100 */
[----:B------:R-:W-:Y:S01]  /*07a0*/  NOP ;  /* 0x0000000000007918 */ /* 0x000fe20000000000 */
[----:B------:R0:W1:Y:S01]  /*07b0*/  @!UP2 SYNCS.EXCH.64 URZ, [UR9+0xf0], UR6 ;  /* 0x0000f006093fa5b2 */ /* 0x0000620008000100 */
[----:B------:R0:W1:Y:S01]  /*07c0*/  @!UP3 SYNCS.EXCH.64 URZ, [UR9+0xf8], UR6 ;  /* 0x0000f806093fb5b2 */ /* 0x0000620008000100 */
[----:B------:R0:W1:Y:S01]  /*07d0*/  @!UP4 SYNCS.EXCH.64 URZ, [UR9+0x100], UR6 ;  /* 0x00010006093fc5b2 */ /* 0x0000620008000100 */
[----:B------:R0:W1:Y:S01]  /*07e0*/  @!UP5 SYNCS.EXCH.64 URZ, [UR9+0x108], UR6 ;  /* 0x00010806093fd5b2 */ /* 0x0000620008000100 */
[----:B------:R-:W-:Y:S01]  /*07f0*/  NOP ;  /* 0x0000000000007918 */ /* 0x000fe20000000000 */
[----:B-1----:R-:W-:Y:S06]  /*0800*/  BAR.SYNC.DEFER_BLOCKING 0x0 ;  /* 0x0000000000007b1d */ /* 0x002fec0000010000 */
[----:B0-----:R-:W-:Y:S05]  /*0810*/  @!P1 BRA `(.L_x_4) ;  /* 0x00000000001c9947 */ /* 0x001fea0003800000 */
[----:B------:R-:W0:Y:S02]  /*0820*/  LDC.64 R2, c[0x0][0x598] ;  /* 0x00016600ff027b82 */ /* 0x000e240000000a00 */
[----:B0-----:R-:W2:Y:S02]  /*0830*/  LDG.E.64 R2, desc[UR20][R2.64] ;  /* 0x0000001402027981 */ /* 0x001ea4000c1e1b00 */
[----:B--2---:R-:W-:-:S04]  /*0840*/  ISETP.NE.U32.AND P0, PT, R2, RZ, PT ;  /* 0x000000ff0200720c */ /* 0x004fc80003f05070 */
[----:B------:R-:W-:-:S13]  /*0850*/  ISETP.NE.AND.EX P0, PT, R3, RZ, PT, P0 ;  /* 0x000000ff0300720c */ /* 0x000fda0003f05300 */
[----:B------:R-:W-:Y:S05]  /*0860*/  @!P0 BRA `(.L_x_4) ;  /* 0x0000000000088947 */ /* 0x000fea0003800000 */
[----:B------:R2:W5:Y:S01]  /*0870*/  LD.E R12, desc[UR20][R2.64] ;  /* 0x00000014020c7980 */ /* 0x000562000c101900 */
[----:B------:R-:W-:Y:S05]  /*0880*/  BRA `(.L_x_5) ;  /* 0x0000000000207947 */ /* 0x000fea0003800000 */
.L_x_4:
[----:B------:R-:W-:Y:S02]  /*0890*/  ULDC.64 UR4, c[0x0][0x588] ;  /* 0x0001620000047ab9 */ /* 0x000fe40000000a00 */
[----:B------:R-:W-:-:S04]  /*08a0*/  ISETP.NE.U32.AND P0, PT, RZ, UR4, PT ;  /* 0x00000004ff007c0c */ /* 0x000fc8000bf05070 */
[----:B------:R-:W-:-:S13]  /*08b0*/  ISETP.NE.AND.EX P0, PT, RZ, UR5, PT, P0 ;  /* 0x00000005ff007c0c */ /* 0x000fda000bf05300 */
[----:B------:R-:W-:Y:S05]  /*08c0*/  @!P0 BRA `(.L_x_6) ;  /* 0x00000000000c8947 */ /* 0x000fea0003800000 */
[----:B------:R-:W0:Y:S02]  /*08d0*/  LDC.64 R12, c[0x0][0x588] ;  /* 0x00016200ff0c7b82 */ /* 0x000e240000000a00 */
[----:B0-----:R0:W5:Y:S01]  /*08e0*/  LDG.E R12, desc[UR20][R12.64] ;  /* 0x000000140c0c7981 */ /* 0x001162000c1e1900 */
[----:B------:R-:W-:Y:S05]  /*08f0*/  BRA `(.L_x_5) ;  /* 0x0000000000047947 */ /* 0x000fea0003800000 */
.L_x_6:
[----:B------:R-:W1:Y:S02]  /*0900*/  LDC R12, c[0x0][0x580] ;  /* 0x00016000ff0c7b82 */ /* 0x000e640000000800 */
.L_x_5:
[----:B------:R-:W-:Y:S02]  /*0910*/  ULDC.64 UR4, c[0x0][0x5a0] ;  /* 0x0001680000047ab9 */ /* 0x000fe40000000a00 */
[----:B------:R-:W-:-:S04]  /*0920*/  ISETP.NE.U32.AND P0, PT, RZ, UR4, PT ;  /* 0x00000004ff007c0c */ /* 0x000fc8000bf05070 */
[----:B------:R-:W-:-:S13]  /*0930*/  ISETP.NE.AND.EX P0, PT, RZ, UR5, PT, P0 ;  /* 0x00000005ff007c0c */ /* 0x000fda000bf05300 */
[----:B------:R-:W-:Y:S05]  /*0940*/  @!P0 BRA `(.L_x_7) ;  /* 0x00000000001c8947 */ /* 0x000fea0003800000 */
[----:B--2---:R-:W2:Y:S02]  /*0950*/  LDC.64 R2, c[0x0][0x5a0] ;  /* 0x00016800ff027b82 */ /* 0x004ea40000000a00 */
[----:B--2---:R-:W2:Y:S02]  /*0960*/  LDG.E.64 R2, desc[UR20][R2.64] ;  /* 0x0000001402027981 */ /* 0x004ea4000c1e1b00 */
[----:B--2---:R-:W-:-:S04]  /*0970*/  ISETP.NE.U32.AND P0, PT, R2, RZ, PT ;  /* 0x000000ff0200720c */ /* 0x004fc80003f05070 */
[----:B------:R-:W-:-:S13]  /*0980*/  ISETP.NE.AND.EX P0, PT, R3, RZ, PT, P0 ;  /* 0x000000ff0300720c */ /* 0x000fda0003f05300 */
[----:B------:R-:W-:Y:S05]  /*0990*/  @!P0 BRA `(.L_x_7) ;  /* 0x0000000000088947 */ /* 0x000fea0003800000 */
[----:B0-----:R4:W5:Y:S01]  /*09a0*/  LD.E R13, desc[UR20][R2.64] ;  /* 0x00000014020d7980 */ /* 0x001962000c101900 */
[----:B------:R-:W-:Y:S05]  /*09b0*/  BRA `(.L_x_8) ;  /* 0x0000000000207947 */ /* 0x000fea0003800000 */
.L_x_7:
[----:B------:R-:W-:Y:S02]  /*09c0*/  ULDC.64 UR4, c[0x0][0x590] ;  /* 0x0001640000047ab9 */ /* 0x000fe40000000a00 */
[----:B------:R-:W-:-:S04]  /*09d0*/  ISETP.NE.U32.AND P0, PT, RZ, UR4, PT ;  /* 0x00000004ff007c0c */ /* 0x000fc8000bf05070 */
[----:B------:R-:W-:-:S13]  /*09e0*/  ISETP.NE.AND.EX P0, PT, RZ, UR5, PT, P0 ;  /* 0x00000005ff007c0c */ /* 0x000fda000bf05300 */
[----:B------:R-:W-:Y:S05]  /*09f0*/  @!P0 BRA `(.L_x_9) ;  /* 0x00000000000c8947 */ /* 0x000fea0003800000 */
[----:B--2---:R-:W0:Y:S02]  /*0a00*/  LDC.64 R2, c[0x0][0x590] ;  /* 0x00016400ff027b82 */ /* 0x004e240000000a00 */
[----:B0-----:R3:W5:Y:S01]  /*0a10*/  LDG.E R13, desc[UR20][R2.64] ;  /* 0x00000014020d7981 */ /* 0x001762000c1e1900 */
[----:B------:R-:W-:Y:S05]  /*0a20*/  BRA `(.L_x_8) ;  /* 0x0000000000047947 */ /* 0x000fea0003800000 */
.L_x_9:
[----:B0-----:R-:W0:Y:S02]  /*0a30*/  LDC R13, c[0x0][0x584] ;  /* 0x00016100ff0d7b82 */ /* 0x001e240000000800 */
.L_x_8:
[----:B------:R-:W1:Y:S01]  /*0a40*/  LDC R0, c[0x0][0x65c] ;  /* 0x00019700ff007b82 */ /* 0x000e620000000800 */
[----:B------:R-:W2:Y:S01]  /*0a50*/  S2R R21, SR_CTAID.Y ;  /* 0x0000000000157919 */ /* 0x000ea20000002600 */
[----:B------:R-:W-:Y:S01]  /*0a60*/  ULDC UR8, c[0x0][0x28c] ;  /* 0x0000a30000087ab9 */ /* 0x000fe20000000800 */
[----:B------:R-:W-:Y:S01]  /*0a70*/  ISETP.NE.AND P0, PT, R5, 0x2, PT ;  /* 0x000000020500780c */ /* 0x000fe20003f05270 */
[----:B------:R-:W-:Y:S01]  /*0a80*/  UIADD3 UR8, UR8, 0x7f, URZ ;  /* 0x0000007f08087890 */ /* 0x000fe2000fffe03f */
[----:B------:R-:W0:Y:S01]  /*0a90*/  S2R R14, SR_CTAID.X ;  /* 0x00000000000e7919 */ /* 0x000e220000002500 */
[----:B------:R-:W-:Y:S01]  /*0aa0*/  UMOV UR5, URZ ;  /* 0x0000003f00057c82 */ /* 0x000fe20008000000 */
[----:B------:R-:W-:Y:S01]  /*0ab0*/  UMOV UR4, URZ ;  /* 0x0000003f00047c82 */ /* 0x000fe20008000000 */
[----:B------:R-:W-:-:S04]  /*0ac0*/  USHF.R.S32.HI UR9, URZ, 0x1f, UR8 ;  /* 0x0000001f3f097899 */ /* 0x000fc80008011408 */
[----:B------:R-:W-:-:S04]  /*0ad0*/  ULEA.HI UR9, UR9, UR8, URZ, 0x7 ;  /* 0x0000000809097291 */ /* 0x000fc8000f8f383f */
[----:B------:R-:W-:Y:S01]  /*0ae0*/  USHF.R.S32.HI UR13, URZ, 0x7, UR9 ;  /* 0x000000073f0d7899 */ /* 0x000fe20008011409 */
[----:B-1----:R-:W-:-:S13]  /*0af0*/  ISETP.NE.AND P4, PT, R0, 0x1, PT ;  /* 0x000000010000780c */ /* 0x002fda0003f85270 */
[----:B------:R-:W0:Y:S01]  /*0b00*/  @P4 LDC R15, c[0x0][0x10] ;  /* 0x00000400ff0f4b82 */ /* 0x000e220000000800 */
[----:B--234-:R-:W-:Y:S02]  /*0b10*/  @P4 IMAD.MOV.U32 R2, RZ, RZ, R21 ;  /* 0x000000ffff024224 */ /* 0x01cfe400078e0015 */
[----:B------:R-:W-:Y:S02]  /*0b20*/  @P4 IMAD.MOV.U32 R3, RZ, RZ, RZ ;  /* 0x000000ffff034224 */ /* 0x000fe400078e00ff */
[----:B------:R-:W-:-:S03]  /*0b30*/  @P4 IMAD.MOV.U32 R5, RZ, RZ, RZ ;  /* 0x000000ffff054224 */ /* 0x000fc600078e00ff */
[----:B------:R-:W1:Y:S01]  /*0b40*/  @!P4 LDC R9, c[0x0][0xc] ;  /* 0x00000300ff09cb82 */ /* 0x000e620000000800 */
[----:B------:R-:W-:Y:S01]  /*0b50*/  ULDC UR6, c[0x0][0xc] ;  /* 0x0000030000067ab9 */ /* 0x000fe20000000800 */
[----:B------:R-:W-:Y:S02]  /*0b60*/  ULDC UR7, c[0x0][0x10] ;  /* 0x0000040000077ab9 */ /* 0x000fe40000000800 */
[----:B------:R-:W-:-:S04]  /*0b70*/  UIMAD.WIDE.U32 UR6, UR6, UR7, URZ ;  /* 0x00000007060672a5 */ /* 0x000fc8000f8e003f */
[----:B------:R-:W2:Y:S01]  /*0b80*/  LDC R8, c[0x0][0x14] ;  /* 0x00000500ff087b82 */ /* 0x000ea20000000800 */
[----:B0-----:R-:W-:-:S04]  /*0b90*/  @P4 IMAD.WIDE.U32 R2, R14, R15, R2 ;  /* 0x0000000f0e024225 */ /* 0x001fc800078e0002 */
[----:B------:R-:W-:Y:S02]  /*0ba0*/  IMAD.MOV.U32 R15, RZ, RZ, RZ ;  /* 0x000000ffff0f7224 */ /* 0x000fe400078e00ff */
[----:B------:R-:W-:Y:S02]  /*0bb0*/  @P4 IMAD.IADD R3, R3, 0x1, R5 ;  /* 0x0000000103034824 */ /* 0x000fe400078e0205 */
[----:B-1----:R-:W-:-:S04]  /*0bc0*/  @!P4 IMAD.WIDE.U32 R4, R9, R21, R14 ;  /* 0x000000150904c225 */ /* 0x002fc800078e000e */
[----:B------:R-:W-:Y:S02]  /*0bd0*/  @!P4 IMAD.MOV.U32 R2, RZ, RZ, R4 ;  /* 0x000000ffff02c224 */ /* 0x000fe400078e0004 */
[----:B------:R-:W-:Y:S02]  /*0be0*/  @!P4 IMAD.MOV.U32 R3, RZ, RZ, R5 ;  /* 0x000000ffff03c224 */ /* 0x000fe400078e0005 */
[C---:B--2---:R-:W-:Y:S02]  /*0bf0*/  IMAD R17, R8.reuse, UR7, RZ ;  /* 0x0000000708117c24 */ /* 0x044fe4000f8e02ff */
[----:B------:R-:W-:Y:S01]  /*0c00*/  IMAD.WIDE.U32 R8, R8, UR6, RZ ;  /* 0x0000000608087c25 */ /* 0x000fe2000f8e00ff */
[----:B------:R-:W-:-:S03]  /*0c10*/  ULDC.64 UR6, c[0x0][0x650] ;  /* 0x0001940000067ab9 */ /* 0x000fc60000000a00 */
[----:B------:R-:W-:Y:S01]  /*0c20*/  IMAD.IADD R0, R9, 0x1, R17 ;  /* 0x0000000109007824 */ /* 0x000fe200078e0211 */
[----:B------:R-:W-:Y:S06]  /*0c30*/  @P0 BRA `(.L_x_10) ;  /* 0x0000000000240947 */ /* 0x000fec0003800000 */
[----:B------:R-:W-:Y:S01]  /*0c40*/  USHF.R.U32.HI UR4, URZ, 0x1, UR13 ;  /* 0x000000013f047899 */ /* 0x000fe2000801160d */
[----:B------:R-:W-:Y:S01]  /*0c50*/  IADD3 R2, P0, R2, R8, RZ ;  /* 0x0000000802027210 */ /* 0x000fe20007f1e0ff */
[----:B------:R-:W-:Y:S02]  /*0c60*/  UISETP.GE.U32.AND UP0, UPT, UR13, 0xe, UPT ;  /* 0x0000000e0d00788c */ /* 0x000fe4000bf06070 */
[----:B------:R-:W-:Y:S02]  /*0c70*/  UIMAD.WIDE.U32 UR4, UR4, -0x6db6db6d, URZ ;  /* 0x92492493040478a5 */ /* 0x000fe4000f8e003f */
[----:B------:R-:W-:Y:S02]  /*0c80*/  IMAD.X R3, R0, 0x1, R3, P0 ;  /* 0x0000000100037824 */ /* 0x000fe400000e0603 */
[----:B------:R-:W-:-:S03]  /*0c90*/  USHF.R.U32.HI UR5, URZ, 0x2, UR5 ;  /* 0x000000023f057899 */ /* 0x000fc60008011605 */
[----:B------:R-:W-:Y:S02]  /*0ca0*/  UMOV UR4, URZ ;  /* 0x0000003f00047c82 */ /* 0x000fe40008000000 */
[----:B------:R-:W-:Y:S02]  /*0cb0*/  @UP0 ULOP3.LUT UR4, UR5, 0x1, URZ, 0xc0, !UPT ;  /* 0x0000000105040892 */ /* 0x000fe4000f8ec03f */
[----:B------:R-:W-:-:S12]  /*0cc0*/  UIMAD UR5, UR5, -0xe, UR13 ;  /* 0xfffffff2050578a4 */ /* 0x000fd8000f8e020d */
.L_x_10:
[----:B------:R-:W-:Y:S01]  /*0cd0*/  ISETP.GE.U32.AND P0, PT, R2, UR6, PT ;  /* 0x0000000602007c0c */ /* 0x000fe2000bf06070 */
[----:B------:R-:W-:Y:S01]  /*0ce0*/  IMAD.MOV.U32 R6, RZ, RZ, -0x1 ;  /* 0xffffffffff067424 */ /* 0x000fe200078e00ff */
[----:B------:R-:W-:Y:S01]  /*0cf0*/  PRMT R16, RZ, 0x7610, R16 ;  /* 0x00007610ff107816 */ /* 0x000fe20000000010 */
[----:B------:R-:W-:Y:S01]  /*0d00*/  IMAD.MOV.U32 R4, RZ, RZ, -0x1 ;  /* 0xffffffffff047424 */ /* 0x000fe200078e00ff */
[----:B------:R-:W-:Y:S01]  /*0d10*/  ISETP.GE.U32.AND.EX P0, PT, R3, UR7, PT, P0 ;  /* 0x0000000703007c0c */ /* 0x000fe2000bf06100 */
[----:B------:R-:W-:-:S12]  /*0d20*/  IMAD.MOV.U32 R5, RZ, RZ, -0x1 ;  /* 0xffffffffff057424 */ /* 0x000fd800078e00ff */
[----:B------:R-:W-:Y:S05]  /*0d30*/  @P0 BRA `(.L_x_11) ;  /* 0x00000004005c0947 */ /* 0x000fea0003800000 */
[----:B------:R-:W0:Y:S01]  /*0d40*/  LDC.64 R24, c[0x0][0x628] ;  /* 0x00018a00ff187b82 */ /* 0x000e220000000a00 */
[----:B------:R-:W-:Y:S02]  /*0d50*/  IMAD.MOV.U32 R4, RZ, RZ, R2 ;  /* 0x000000ffff047224 */ /* 0x000fe400078e0002 */
[----:B------:R-:W-:-:S05]  /*0d60*/  IMAD.MOV.U32 R5, RZ, RZ, R3 ;  /* 0x000000ffff057224 */ /* 0x000fca00078e0003 */
[----:B------:R-:W1:Y:S08]  /*0d70*/  LDC R6, c[0x0][0x630] ;  /* 0x00018c00ff067b82 */ /* 0x000e700000000800 */
[----:B------:R-:W2:Y:S01]  /*0d80*/  LDC.64 R26, c[0x0][0x620] ;  /* 0x00018800ff1a7b82 */ /* 0x000ea20000000a00 */
[----:B0-----:R-:W-:-:S04]  /*0d90*/  ISETP.NE.U32.AND P0, PT, R24, RZ, PT ;  /* 0x000000ff1800720c */ /* 0x001fc80003f05070 */
[----:B------:R-:W-:-:S13]  /*0da0*/  ISETP.NE.AND.EX P0, PT, R25, RZ, PT, P0 ;  /* 0x000000ff1900720c */ /* 0x000fda0003f05300 */
[----:B-12---:R-:W-:Y:S05]  /*0db0*/  @!P0 BRA `(.L_x_12) ;  /* 0x0000000000288947 */ /* 0x006fea0003800000 */
[----:B------:R-:W0:Y:S02]  /*0dc0*/  LDC R19, c[0x0][0x634] ;  /* 0x00018d00ff137b82 */ /* 0x000e240000000800 */
[----:B0-----:R-:W-:-:S05]  /*0dd0*/  IADD3 R19, P0, R2, R19, RZ ;  /* 0x0000001302137210 */ /* 0x001fca0007f1e0ff */
[----:B------:R-:W-:-:S04]  /*0de0*/  IMAD.X R23, RZ, RZ, R3, P0 ;  /* 0x000000ffff177224 */ /* 0x000fc800000e0603 */
[----:B------:R-:W-:-:S04]  /*0df0*/  IMAD.WIDE.U32 R4, R23, R24, RZ ;  /* 0x0000001817047225 */ /* 0x000fc800078e00ff */
[----:B------:R-:W-:-:S04]  /*0e00*/  IMAD.WIDE.U32 R16, P0, R19, R25, R4 ;  /* 0x0000001913107225 */ /* 0x000fc80007800004 */
[----:B------:R-:W-:-:S04]  /*0e10*/  IMAD.WIDE.U32 R4, R19, R24, RZ ;  /* 0x0000001813047225 */ /* 0x000fc800078e00ff */
[----:B------:R-:W-:Y:S01]  /*0e20*/  IMAD.X R19, RZ, RZ, RZ, P0 ;  /* 0x000000ffff137224 */ /* 0x000fe200000e06ff */
[----:B------:R-:W-:Y:S01]  /*0e30*/  IADD3 RZ, P0, R5, R16, RZ ;  /* 0x0000001005ff7210 */ /* 0x000fe20007f1e0ff */
[----:B------:R-:W-:-:S04]  /*0e40*/  IMAD.MOV.U32 R18, RZ, RZ, R17 ;  /* 0x000000ffff127224 */ /* 0x000fc800078e0011 */
[----:B------:R-:W-:-:S08]  /*0e50*/  IMAD.WIDE.U32.X R4, R23, R25, R18, P0 ;  /* 0x0000001917047225 */ /* 0x000fd000000e0412 */
.L_x_12:
[--C-:B------:R-:W-:Y:S01]  /*0e60*/  SHF.R.U64 R32, R4, R6, R5.reuse ;  /* 0x0000000604207219 */ /* 0x100fe20000001205 */
[----:B------:R-:W0:Y:S01]  /*0e70*/  LDC.64 R28, c[0x0][0x640] ;  /* 0x00019000ff1c7b82 */ /* 0x000e220000000a00 */
[----:B------:R-:W-:Y:S01]  /*0e80*/  I2FP.F32.U32 R4, R14 ;  /* 0x0000000e00047245 */ /* 0x000fe20000201000 */
[----:B------:R-:W-:Y:S01]  /*0e90*/  ULDC UR6, c[0x0][0x150] ;  /* 0x0000540000067ab9 */ /* 0x000fe20000000800 */
[----:B------:R-:W-:Y:S02]  /*0ea0*/  SHF.R.U32.HI R5, RZ, R6, R5 ;  /* 0x00000006ff057219 */ /* 0x000fe40000011605 */
[----:B------:R-:W-:Y:S01]  /*0eb0*/  IADD3 R17, P0, RZ, -R32, RZ ;  /* 0x80000020ff117210 */ /* 0x000fe20007f1e0ff */
[----:B------:R-:W-:Y:S01]  /*0ec0*/  FMUL R6, R4, UR6 ;  /* 0x0000000604067c20 */ /* 0x000fe20008400000 */
[----:B------:R-:W-:Y:S01]  /*0ed0*/  ULDC UR6, c[0x0][0x154] ;  /* 0x0000550000067ab9 */ /* 0x000fe20000000800 */
[----:B------:R-:W1:Y:S02]  /*0ee0*/  LDC R18, c[0x0][0x618] ;  /* 0x00018600ff127b82 */ /* 0x000e640000000800 */
[----:B------:R-:W-:-:S02]  /*0ef0*/  IMAD.X R19, RZ, RZ, ~R5, P0 ;  /* 0x000000ffff137224 */ /* 0x000fc400000e0e05 */
[----:B------:R-:W2:Y:S01]  /*0f00*/  F2I.U32.TRUNC.NTZ R6, R6 ;  /* 0x0000000600067305 */ /* 0x000ea2000020f000 */
[----:B------:R-:W-:-:S03]  /*0f10*/  IMAD.WIDE.U32 R4, R17, R26, R2 ;  /* 0x0000001a11047225 */ /* 0x000fc600078e0002 */
[----:B------:R-:W3:Y:S01]  /*0f20*/  LDC R15, c[0x0][0x144] ;  /* 0x00005100ff0f7b82 */ /* 0x000ee20000000800 */
[----:B------:R-:W-:-:S04]  /*0f30*/  IMAD R16, R19, R26, RZ ;  /* 0x0000001a13107224 */ /* 0x000fc800078e02ff */
[----:B------:R-:W-:-:S03]  /*0f40*/  IMAD R17, R17, R27, R16 ;  /* 0x0000001b11117224 */ /* 0x000fc600078e0210 */
[----:B------:R-:W4:Y:S01]  /*0f50*/  LDC R22, c[0x0][0x608] ;  /* 0x00018200ff167b82 */ /* 0x000f220000000800 */
[----:B------:R-:W-:Y:S01]  /*0f60*/  IMAD.IADD R17, R5, 0x1, R17 ;  /* 0x0000000105117824 */ /* 0x000fe200078e0211 */
[----:B0-----:R-:W-:Y:S01]  /*0f70*/  ISETP.NE.U32.AND P0, PT, R28, RZ, PT ;  /* 0x000000ff1c00720c */ /* 0x001fe20003f05070 */
[----:B--2---:R-:W-:-:S03]  /*0f80*/  IMAD.MOV R5, RZ, RZ, -R6 ;  /* 0x000000ffff057224 */ /* 0x004fc600078e0a06 */
[----:B------:R-:W-:Y:S02]  /*0f90*/  ISETP.NE.AND.EX P0, PT, R29, RZ, PT, P0 ;  /* 0x000000ff1d00720c */ /* 0x000fe40003f05300 */
[----:B------:R-:W0:Y:S01]  /*0fa0*/  LDC R19, c[0x0][0x658] ;  /* 0x00019600ff137b82 */ /* 0x000e220000000800 */
[-CC-:B-1----:R-:W-:Y:S02]  /*0fb0*/  SHF.R.U64 R26, R4, R18.reuse, R17.reuse ;  /* 0x00000012041a7219 */ /* 0x182fe40000001211 */
[----:B------:R-:W-:Y:S02]  /*0fc0*/  I2FP.F32.U32 R4, R21 ;  /* 0x0000001500047245 */ /* 0x000fe40000201000 */
[----:B------:R-:W-:Y:S01]  /*0fd0*/  SHF.R.U32.HI R17, RZ, R18, R17 ;  /* 0x00000012ff117219 */ /* 0x000fe20000011611 */
[----:B------:R-:W-:Y:S02]  /*0fe0*/  IMAD.MOV.U32 R18, RZ, RZ, 0x1 ;  /* 0x00000001ff127424 */ /* 0x000fe400078e00ff */
[----:B------:R-:W1:Y:S01]  /*0ff0*/  LDC R24, c[0x0][0x148] ;  /* 0x00005200ff187b82 */ /* 0x000e620000000800 */
[----:B---3--:R-:W-:-:S02]  /*1000*/  IMAD R6, R15, R5, R14 ;  /* 0x000000050f067224 */ /* 0x008fc400078e020e */
[----:B------:R-:W-:Y:S01]  /*1010*/  FMUL R5, R4, UR6 ;  /* 0x0000000604057c20 */ /* 0x000fe20008400000 */
[----:B------:R-:W-:-:S04]  /*1020*/  IMAD.MOV.U32 R4, RZ, RZ, -0x1 ;  /* 0xffffffffff047424 */ /* 0x000fc800078e00ff */
[----:B------:R-:W2:Y:S01]  /*1030*/  LDC R25, c[0x0][0x600] ;  /* 0x00018000ff197b82 */ /* 0x000ea20000000800 */
[-CC-:B----4-:R-:W-:Y:S02]  /*1040*/  SHF.R.U64 R34, R26, R22.reuse, R17.reuse ;  /* 0x000000161a227219 */ /* 0x190fe40000001211 */
[----:B------:R-:W-:Y:S02]  /*1050*/  SHF.R.U32.HI R14, RZ, R22, R17 ;  /* 0x00000016ff0e7219 */ /* 0x000fe40000011611 */
[----:B------:R3:W4:Y:S03]  /*1060*/  F2I.U32.TRUNC.NTZ R22, R5 ;  /* 0x0000000500167305 */ /* 0x000726000020f000 */
[----:B------:R-:W1:Y:S01]  /*1070*/  LDC R27, c[0x0][0x648] ;  /* 0x00019200ff1b7b82 */ /* 0x000e620000000800 */
[-C--:B0-----:R-:W-:Y:S02]  /*1080*/  SHF.R.U64 R36, R34, R19.reuse, R14 ;  /* 0x0000001322247219 */ /* 0x081fe4000000120e */
[----:B------:R-:W-:-:S02]  /*1090*/  SHF.L.U32 R4, R4, R19, RZ ;  /* 0x0000001304047219 */ /* 0x000fc400000006ff */
[-C--:B------:R-:W-:Y:S02]  /*10a0*/  SHF.R.U32.HI R14, RZ, R19.reuse, R14 ;  /* 0x00000013ff0e7219 */ /* 0x080fe4000001160e */
[----:B------:R-:W-:Y:S01]  /*10b0*/  SHF.L.U32 R18, R18, R19, RZ ;  /* 0x0000001312127219 */ /* 0x000fe200000006ff */
[----:B------:R-:W0:Y:S01]  /*10c0*/  LDC R31, c[0x0][0x638] ;  /* 0x00018e00ff1f7b82 */ /* 0x000e220000000800 */
[----:B------:R-:W-:Y:S01]  /*10d0*/  LOP3.LUT R19, RZ, R4, RZ, 0x33, !PT ;  /* 0x00000004ff137212 */ /* 0x000fe200078e33ff */
[----:B------:R-:W-:Y:S02]  /*10e0*/  IMAD.MOV.U32 R4, RZ, RZ, R36 ;  /* 0x000000ffff047224 */ /* 0x000fe400078e0024 */
[----:B---3--:R-:W-:-:S04]  /*10f0*/  IMAD.MOV.U32 R5, RZ, RZ, R14 ;  /* 0x000000ffff057224 */ /* 0x008fc800078e000e */
[----:B------:R-:W3:Y:S01]  /*1100*/  LDC R30, c[0x0][0x610] ;  /* 0x00018400ff1e7b82 */ /* 0x000ee20000000800 */
[----:B----4-:R-:W-:Y:S05]  /*1110*/  @!P0 BRA `(.L_x_13) ;  /* 0x0000000000288947 */ /* 0x010fea0003800000 */
[----:B------:R-:W4:Y:S02]  /*1120*/  LDC R17, c[0x0][0x64c] ;  /* 0x00019300ff117b82 */ /* 0x000f240000000800 */
[----:B----4-:R-:W-:-:S05]  /*1130*/  IADD3 R17, P0, R36, R17, RZ ;  /* 0x0000001124117210 */ /* 0x010fca0007f1e0ff */
        /* <DEDUP_REMOVED lines=8> */
.L_x_13:
[----:B-1----:R-:W-:Y:S01]  /*11c0*/  SHF.R.U64 R4, R4, R27, R5 ;  /* 0x0000001b04047219 */ /* 0x002fe20000001205 */
[----:B--2---:R-:W-:Y:S01]  /*11d0*/  VIADD R5, R25, 0xffffffff ;  /* 0xffffffff19057836 */ /* 0x004fe20000000000 */
[----:B------:R-:W-:Y:S01]  /*11e0*/  LOP3.LUT R19, R34, R19, RZ, 0xc0, !PT ;  /* 0x0000001322137212 */ /* 0x000fe200078ec0ff */
[----:B------:R-:W-:Y:S02]  /*11f0*/  IMAD.MOV R22, RZ, RZ, -R22 ;  /* 0x000000ffff167224 */ /* 0x000fe400078e0a16 */
[----:B------:R-:W-:Y:S01]  /*1200*/  IMAD.MOV R14, RZ, RZ, -R4 ;  /* 0x000000ffff0e7224 */ /* 0x000fe200078e0a04 */
[----:B------:R-:W-:Y:S01]  /*1210*/  LOP3.LUT R5, R26, R5, RZ, 0xc0, !PT ;  /* 0x000000051a057212 */ /* 0x000fe200078ec0ff */
[----:B------:R-:W-:Y:S02]  /*1220*/  IMAD R19, R18, R4, R19 ;  /* 0x0000000412137224 */ /* 0x000fe400078e0213 */
[----:B------:R-:W-:Y:S02]  /*1230*/  @P4 IMAD R6, R24, R22, R21 ;  /* 0x0000001618064224 */ /* 0x000fe400078e0215 */
[----:B0-----:R-:W-:-:S02]  /*1240*/  IMAD R4, R14, R31, R36 ;  /* 0x0000001f0e047224 */ /* 0x001fc400078e0224 */
[----:B---3--:R-:W-:Y:S02]  /*1250*/  IMAD R6, R19, R30, R6 ;  /* 0x0000001e13067224 */ /* 0x008fe400078e0206 */
[----:B------:R-:W-:Y:S02]  /*1260*/  IMAD R5, R4, R25, R5 ;  /* 0x0000001904057224 */ /* 0x000fe400078e0205 */
[----:B------:R-:W-:-:S03]  /*1270*/  IMAD.MOV.U32 R16, RZ, RZ, 0x1 ;  /* 0x00000001ff107424 */ /* 0x000fc600078e00ff */
[----:B------:R-:W-:Y:S02]  /*1280*/  SEL R4, R5, R6, !P4 ;  /* 0x0000000605047207 */ /* 0x000fe40006000000 */
[----:B------:R-:W-:Y:S01]  /*1290*/  SEL R6, R6, R5, !P4 ;  /* 0x0000000506067207 */ /* 0x000fe20006000000 */
[----:B------:R-:W-:-:S07]  /*12a0*/  IMAD.MOV.U32 R5, RZ, RZ, R32 ;  /* 0x000000ffff057224 */ /* 0x000fce00078e0020 */
.L_x_11:
[----:B------:R-:W-:Y:S05]  /*12b0*/  @!P2 BRA `(.L_x_14) ;  /* 0x000000440048a947 */ /* 0x000fea0003800000 */
[----:B------:R-:W-:-:S13]  /*12c0*/  ISETP.GT.U32.AND P0, PT, R33, 0x1, PT ;  /* 0x000000012100780c */ /* 0x000fda0003f04070 */
[----:B------:R-:W-:Y:S05]  /*12d0*/  @P0 EXIT ;  /* 0x000000000000094d */ /* 0x000fea0003800000 */
.L_x_15:
[----:B------:R-:W-:-:S08]  /*12e0*/  NOP ;  /* 0x0000000000007918 */ /* 0x000fd00000000000 */
[----:B------:R-:W0:Y:S02]  /*12f0*/  USETMAXREG.TRY_ALLOC.CTAPOOL UP0, 0xe8 ;  /* 0x000000e8000079c8 */ /* 0x000e240008000600 */
[----:B0-----:R-:W-:-:S13]  /*1300*/  PLOP3.LUT P0, PT, PT, PT, UP0, 0x80, 0x0 ;  /* 0x000000000000781c */ /* 0x001fda0003f0f008 */
[----:B------:R-:W-:Y:S05]  /*1310*/  @!P0 BRA `(.L_x_15) ;  /* 0xfffffffc00f08947 */ /* 0x000fea000383ffff */
[----:B------:R-:W-:-:S13]  /*1320*/  LOP3.LUT P0, RZ, R16, 0xff, RZ, 0xc0, !PT ;  /* 0x000000ff10ff7812 */ /* 0x000fda000780c0ff */
[----:B------:R-:W-:Y:S05]  /*1330*/  @!P0 EXIT ;  /* 0x000000000000894d */ /* 0x000fea0003800000 */
[----:B------:R-:W0:Y:S01]  /*1340*/  S2UR UR6, SR_CgaCtaId ;  /* 0x00000000000679c3 */ /* 0x000e220000008800 */
[----:B------:R-:W-:Y:S01]  /*1350*/  SHF.R.S32.HI R11, RZ, 0x1f, R10 ;  /* 0x0000001fff0b7819 */ /* 0x000fe2000001140a */
[----:B------:R-:W-:Y:S01]  /*1360*/  UIADD3 UR7, UR11, -0x1, URZ ;  /* 0xffffffff0b077890 */ /* 0x000fe2000fffe03f */
[----:B------:R-:W-:Y:S01]  /*1370*/  LOP3.LUT R86, R7, 0x1, RZ, 0xfc, !PT ;  /* 0x0000000107567812 */ /* 0x000fe200078efcff */
[----:B------:R-:W-:Y:S01]  /*1380*/  UMOV UR9, 0x400 ;  /* 0x0000040000097882 */ /* 0x000fe20000000000 */
[CC--:B------:R-:W-:Y:S01]  /*1390*/  LEA.HI R15, R11.reuse, R10.reuse, RZ, 0x2 ;  /* 0x0000000a0b0f7211 */ /* 0x0c0fe200078f10ff */
[----:B------:R-:W-:Y:S01]  /*13a0*/  UISETP.LT.AND UP0, UPT, UR13, 0x1, UPT ;  /* 0x000000010d00788c */ /* 0x000fe2000bf01270 */
[----:B------:R-:W-:Y:S01]  /*13b0*/  LEA.HI R16, R11, R10, RZ, 0x5 ;  /* 0x0000000a0b107211 */ /* 0x000fe200078f28ff */
[----:B------:R-:W-:Y:S01]  /*13c0*/  USHF.L.U32 UR22, UR13, 0x1, URZ ;  /* 0x000000010d167899 */ /* 0x000fe2000800063f */
[--C-:B------:R-:W-:Y:S01]  /*13d0*/  SHF.R.S32.HI R14, RZ, 0x2, R15.reuse ;  /* 0x00000002ff0e7819 */ /* 0x100fe2000001140f */
[----:B------:R-:W-:Y:S01]  /*13e0*/  USEL UR10, UR13, 0x1, UP0 ;  /* 0x000000010d0a7887 */ /* 0x000fe20008000000 */
[----:B------:R-:W-:Y:S01]  /*13f0*/  SHF.R.S32.HI R17, RZ, 0x1f, R15 ;  /* 0x0000001fff117819 */ /* 0x000fe2000001140f */
[----:B------:R-:W-:Y:S01]  /*1400*/  UISETP.NE.AND UP0, UPT, UR7, URZ, UPT ;  /* 0x0000003f0700728c */ /* 0x000fe2000bf05270 */
[----:B------:R-:W-:Y:S01]  /*1410*/  LOP3.LUT R11, R15, 0xfffffffc, RZ, 0xc0, !PT ;  /* 0xfffffffc0f0b7812 */ /* 0x000fe200078ec0ff */
[----:B------:R-:W-:Y:S01]  /*1420*/  UIADD3 UR10, -UR10, UR13, URZ ;  /* 0x0000000d0a0a7290 */ /* 0x000fe2000fffe13f */
[----:B------:R-:W-:Y:S01]  /*1430*/  LEA.HI R17, R17, R14, RZ, 0x3 ;  /* 0x0000000e11117211 */ /* 0x000fe200078f18ff */
[----:B------:R-:W-:-:S02]  /*1440*/  USEL UR16, URZ, 0x1, UP0 ;  /* 0x000000013f107887 */ /* 0x000fc40008000000 */
[----:B------:R-:W-:Y:S01]  /*1450*/  IMAD.IADD R18, R10, 0x1, -R11 ;  /* 0x000000010a127824 */ /* 0x000fe200078e0a0b */
[----:B------:R-:W-:-:S03]  /*1460*/  LOP3.LUT R17, R17, 0xfffffff8, RZ, 0xc0, !PT ;  /* 0xfffffff811117812 */ /* 0x000fc600078ec0ff */
[----:B------:R-:W-:Y:S01]  /*1470*/  IMAD.U32 R87, RZ, RZ, UR16 ;  /* 0x00000010ff577e24 */ /* 0x000fe2000f8e00ff */
[----:B0-----:R-:W-:Y:S01]  /*1480*/  ULEA UR9, UR6, UR9, 0x18 ;  /* 0x0000000906097291 */ /* 0x001fe2000f8ec03f */
[----:B------:R-:W-:Y:S01]  /*1490*/  IMAD.IADD R14, R14, 0x1, -R17 ;  /* 0x000000010e0e7824 */ /* 0x000fe200078e0a11 */
[----:B------:R-:W-:Y:S01]  /*14a0*/  USHF.L.U32 UR6, UR7, 0x3, URZ ;  /* 0x0000000307067899 */ /* 0x000fe2000800063f */
[----:B------:R-:W-:Y:S01]  /*14b0*/  SHF.R.S32.HI R17, RZ, 0x5, R16 ;  /* 0x00000005ff117819 */ /* 0x000fe20000011410 */
[----:B------:R-:W-:Y:S02]  /*14c0*/  UIADD3 UR7, UR9, 0x200, URZ ;  /* 0x0000020009077890 */ /* 0x000fe4000fffe03f */
[----:B------:R-:W-:Y:S01]  /*14d0*/  ULOP3.LUT UR6, UR6, 0x8, URZ, 0xc0, !UPT ;  /* 0x0000000806067892 */ /* 0x000fe2000f8ec03f */
[--C-:B------:R-:W-:Y:S01]  /*14e0*/  SHF.R.S32.HI R15, RZ, 0x1f, R14.reuse ;  /* 0x0000001fff0f7819 */ /* 0x100fe2000001140e */
[----:B------:R-:W-:Y:S01]  /*14f0*/  UIADD3 UR8, UR9, 0x1c200, URZ ;  /* 0x0001c20009087890 */ /* 0x000fe2000fffe03f */
[----:B------:R-:W-:Y:S01]  /*1500*/  IMAD R19, R17, -0x10, -R14 ;  /* 0xfffffff011137824 */ /* 0x000fe200078e0a0e */
[----:B------:R-:W-:-:S02]  /*1510*/  USHF.R.U32.HI UR7, URZ, 0x4, UR7 ;  /* 0x000000043f077899 */ /* 0x000fc40008011607 */
[----:B------:R-:W-:Y:S01]  /*1520*/  USHF.R.U32.HI UR8, URZ, 0x4, UR8 ;  /* 0x000000043f087899 */ /* 0x000fe20008011608 */
[----:B------:R-:W-:Y:S01]  /*1530*/  IMAD.WIDE R10, R17, 0x10, R14 ;  /* 0x00000010110a7825 */ /* 0x000fe200078e020e */
[----:B------:R-:W-:Y:S02]  /*1540*/  ULOP3.LUT UR24, UR6, 0x8, URZ, 0x3c, !UPT ;  /* 0x0000000806187892 */ /* 0x000fe4000f8e3c3f */
[----:B------:R-:W-:Y:S02]  /*1550*/  ULOP3.LUT UR12, UR6, 0x18, URZ, 0x3c, !UPT ;  /* 0x00000018060c7892 */ /* 0x000fe4000f8e3c3f */
[----:B------:R-:W-:Y:S01]  /*1560*/  UIADD3 UR23, UR9, 0xf0, URZ ;  /* 0x000000f009177890 */ /* 0x000fe2000fffe03f */
[----:B------:R-:W-:Y:S01]  /*1570*/  ULDC UR6, c[0x0][0x284] ;  /* 0x0000a10000067ab9 */ /* 0x000fe20000000800 */
[----:B------:R-:W-:Y:S01]  /*1580*/  ULOP3.LUT UR7, UR7, 0x3fff, URZ, 0xc0, !UPT ;  /* 0x00003fff07077892 */ /* 0x000fe2000f8ec03f */
[----:B------:R-:W-:Y:S01]  /*1590*/  VIADD R19, R19, UR6 ;  /* 0x0000000613137c36 */ /* 0x000fe20008000000 */
[----:B------:R-:W-:-:S02]  /*15a0*/  ULOP3.LUT UR8, UR8, 0x3fff, URZ, 0xc0, !UPT ;  /* 0x00003fff08087892 */ /* 0x000fc4000f8ec03f */
[----:B------:R-:W-:Y:S02]  /*15b0*/  ULEA UR11, UR11, UR23, 0x3 ;  /* 0x000000170b0b7291 */ /* 0x000fe4000f8e183f */
[----:B------:R-:W-:Y:S02]  /*15c0*/  ULOP3.LUT UR14, UR7, 0x10000, URZ, 0xfc, !UPT ;  /* 0x00010000070e7892 */ /* 0x000fe4000f8efc3f */
[----:B------:R-:W-:-:S12]  /*15d0*/  ULOP3.LUT UR15, UR8, 0x10000, URZ, 0xfc, !UPT ;  /* 0x00010000080f7892 */ /* 0x000fd8000f8efc3f */
.L_x_106:
[----:B------:R-:W-:Y:S01]  /*15e0*/  SHF.L.U32 R14, R87, 0x1f, RZ ;  /* 0x0000001f570e7819 */ /* 0x000fe200000006ff */
[----:B------:R-:W0:Y:S01]  /*15f0*/  LDC R15, c[0x0][0x28c] ;  /* 0x0000a300ff0f7b82 */ /* 0x000e220000000800 */
[----:B------:R-:W-:Y:S01]  /*1600*/  UMOV UR6, URZ ;  /* 0x0000003f00067c82 */ /* 0x000fe20008000000 */
[----:B------:R-:W-:Y:S01]  /*1610*/  UMOV UR25, UR5 ;  /* 0x0000000500197c82 */ /* 0x000fe20008000000 */
[----:B-1----:R-:W1:Y:S01]  /*1620*/  SYNCS.PHASECHK.TRANS64.TRYWAIT P0, [UR11+-0x8], R14 ;  /* 0xfffff80eff0075a7 */ /* 0x002e62000800014b */
[----:B0-----:R-:W-:Y:S01]  /*1630*/  ISETP.GE.AND P1, PT, R15, 0x1, PT ;  /* 0x000000010f00780c */ /* 0x001fe20003f26270 */
[----:B-1234-:R-:W-:-:S12]  /*1640*/  @!P0 BRA `(.L_x_16) ;  /* 0x0000005400ac8947 */ /* 0x01efd80003800000 */
.L_x_138:
[----:B------:R-:W-:Y:S01]  /*1650*/  UMOV UR7, URZ ;  /* 0x0000003f00077c82 */ /* 0x000fe20008000000 */
[----:B------:R-:W-:Y:S01]  /*1660*/  UMOV UR8, URZ ;  /* 0x0000003f00087c82 */ /* 0x000fe20008000000 */
[----:B------:R-:W-:Y:S02]  /*1670*/  CS2R R22, SRZ ;  /* 0x0000000000167805 */ /* 0x000fe4000001ff00 */
[----:B------:R-:W-:Y:S02]  /*1680*/  CS2R R56, SRZ ;  /* 0x0000000000387805 */ /* 0x000fe4000001ff00 */
[----:B------:R-:W-:Y:S02]  /*1690*/  CS2R R58, SRZ ;  /* 0x00000000003a7805 */ /* 0x000fe4000001ff00 */
[----:B------:R-:W-:Y:S02]  /*16a0*/  CS2R R60, SRZ ;  /* 0x00000000003c7805 */ /* 0x000fe4000001ff00 */
[----:B------:R-:W-:-:S02]  /*16b0*/  CS2R R62, SRZ ;  /* 0x00000000003e7805 */ /* 0x000fc4000001ff00 */
[----:B------:R-:W-:Y:S02]  /*16c0*/  CS2R R64, SRZ ;  /* 0x0000000000407805 */ /* 0x000fe4000001ff00 */
        /* <DEDUP_REMOVED lines=9> */
[----:B------:R-:W-:Y:S01]  /*1760*/  CS2R R84, SRZ ;  /* 0x0000000000547805 */ /* 0x000fe2000001ff00 */
[----:B------:R-:W-:Y:S01]  /*1770*/  IMAD.U32 R17, RZ, RZ, UR4 ;  /* 0x00000004ff117e24 */ /* 0x000fe2000f8e00ff */
        /* <DEDUP_REMOVED lines=15> */
[----:B------:R-:W-:Y:S01]  /*1870*/  CS2R R54, SRZ ;  /* 0x0000000000367805 */ /* 0x000fe2000001ff00 */
[----:B------:R-:W-:Y:S06]  /*1880*/  @!P1 BRA `(.L_x_17) ;  /* 0x0000000400889947 */ /* 0x000fec0003800000 */
[----:B------:R-:W-:-:S13]  /*1890*/  ISETP.NE.AND P1, PT, R86, 0x3, PT ;  /* 0x000000035600780c */ /* 0x000fda0003f25270 */
[----:B------:R-:W-:Y:S05]  /*18a0*/  @!P1 BRA `(.L_x_18) ;  /* 0x0000000000049947 */ /* 0x000fea0003800000 */
[----:B------:R-:W-:Y:S01]  /*18b0*/  BPT.TRAP 0x1 ;  /* 0x000000040000795c */ /* 0x000fe20000300000 */
.L_x_18:
[----:B------:R-:W-:Y:S01]  /*18c0*/  ULEA UR6, UR5, UR9, 0x3 ;  /* 0x0000000905067291 */ /* 0x000fe2000f8e183f */
[----:B0-----:R-:W-:-:S05]  /*18d0*/  IMAD.U32 R14, RZ, RZ, UR4 ;  /* 0x00000004ff0e7e24 */ /* 0x001fca000f8e00ff */
[----:B------:R-:W-:-:S04]  /*18e0*/  SHF.L.U32 R14, R14, 0x1f, RZ ;  /* 0x0000001f0e0e7819 */ /* 0x000fc800000006ff */
[----:B------:R0:W1:Y:S01]  /*18f0*/  SYNCS.PHASECHK.TRANS64.TRYWAIT P0, [UR6], R14 ;  /* 0x0000000eff0075a7 */ /* 0x0000620008000146 */
[----:B------:R-:W-:Y:S05]  /*1900*/  @!P1 BRA `(.L_x_19) ;  /* 0x0000000000049947 */ /* 0x000fea0003800000 */
[----:B------:R-:W-:Y:S01]  /*1910*/  BPT.TRAP 0x1 ;  /* 0x000000040000795c */ /* 0x000fe20000300000 */
.L_x_19:
[----:B-1----:R-:W-:Y:S05]  /*1920*/  @P0 BRA `(.L_x_20) ;  /* 0x0000000000080947 */ /* 0x002fea0003800000 */
[----:B------:R-:W1:Y:S02]  /*1930*/  SYNCS.PHASECHK.TRANS64.TRYWAIT P0, [UR6], R14 ;  /* 0x0000000eff0075a7 */ /* 0x000e640008000146 */
[----:B-1----:R-:W-:Y:S05]  /*1940*/  @!P0 BRA `(.L_x_21) ;  /* 0x0000005400048947 */ /* 0x002fea0003800000 */
.L_x_20:
[----:B------:R-:W-:Y:S01]  /*1950*/  ULEA UR6, UR5, UR14, 0x9 ;  /* 0x0000000e05067291 */ /* 0x000fe2000f8e483f */
[----:B------:R-:W-:Y:S01]  /*1960*/  WARPGROUP.ARRIVE ;  /* 0x00000000000079c5 */ /* 0x000fe20000000000 */
[----:B------:R-:W-:Y:S01]  /*1970*/  ULEA UR7, UR5, UR15, 0x9 ;  /* 0x0000000f05077291 */ /* 0x000fe2000f8e483f */
[----:B------:R-:W-:Y:S01]  /*1980*/  CS2R R22, SRZ ;  /* 0x0000000000167805 */ /* 0x000fe2000001ff00 */
[----:B------:R-:W-:Y:S01]  /*1990*/  UMOV UR17, 0x40000040 ;  /* 0x4000004000117882 */ /* 0x000fe20000000000 */
[----:B------:R-:W-:Y:S01]  /*19a0*/  UMOV UR19, 0x40000040 ;  /* 0x4000004000137882 */ /* 0x000fe20000000000 */
[----:B------:R-:W-:Y:S01]  /*19b0*/  CS2R R56, SRZ ;  /* 0x0000000000387805 */ /* 0x000fe2000001ff00 */
[----:B------:R-:W-:Y:S01]  /*19c0*/  UMOV UR16, UR6 ;  /* 0x0000000600107c82 */ /* 0x000fe20008000000 */
[----:B------:R-:W-:Y:S01]  /*19d0*/  CS2R R58, SRZ ;  /* 0x00000000003a7805 */ /* 0x000fe2000001ff00 */
[----:B------:R-:W-:Y:S01]  /*19e0*/  UMOV UR18, UR7 ;  /* 0x0000000700127c82 */ /* 0x000fe20008000000 */
[----:B------:R-:W-:Y:S01]  /*19f0*/  CS2R R60, SRZ ;  /* 0x00000000003c7805 */ /* 0x000fe2000001ff00 */
[----:B------:R-:W-:Y:S01]  /*1a00*/  QGMMA.64x64x32.F32.E4M3.E4M3 R24, gdesc[UR16], RZ, !UPT ;  /* 0x00e00000101879f3 */ /* 0x000fe2000c7008ff */
[----:B------:R-:W-:Y:S01]  /*1a10*/  UIADD3 UR16, UR6, 0x2, URZ ;  /* 0x0000000206107890 */ /* 0x000fe2000fffe03f */
[----:B------:R-:W-:Y:S01]  /*1a20*/  CS2R R62, SRZ ;  /* 0x00000000003e7805 */ /* 0x000fe2000001ff00 */
[----:B------:R-:W-:Y:S01]  /*1a30*/  UIADD3 UR18, UR7, 0x2, URZ ;  /* 0x0000000207127890 */ /* 0x000fe2000fffe03f */
[----:B------:R-:W-:Y:S01]  /*1a40*/  CS2R R64, SRZ ;  /* 0x0000000000407805 */ /* 0x000fe2000001ff00 */
[----:B------:R-:W-:Y:S01]  /*1a50*/  UMOV UR17, 0x40000040 ;  /* 0x4000004000117882 */ /* 0x000fe20000000000 */
[----:B------:R-:W-:Y:S01]  /*1a60*/  UMOV UR19, 0x40000040 ;  /* 0x4000004000137882 */ /* 0x000fe20000000000 */
        /* <DEDUP_REMOVED lines=10> */
[----:B------:R-:W-:Y:S01]  /*1b10*/  QGMMA.64x64x32.F32.E4M3.E4M3 R24, gdesc[UR16], R24 ;  /* 0x00e00000101879f3 */ /* 0x000fe20008700818 */
[----:B------:R-:W-:Y:S02]  /*1b20*/  UIADD3 UR16, UR6, 0x4, URZ ;  /* 0x0000000406107890 */ /* 0x000fe4000fffe03f */
[----:B------:R-:W-:Y:S01]  /*1b30*/  UIADD3 UR18, UR7, 0x4, URZ ;  /* 0x0000000407127890 */ /* 0x000fe2000fffe03f */
[----:B------:R-:W-:Y:S01]  /*1b40*/  UMOV UR17, 0x40000040 ;  /* 0x4000004000117882 */ /* 0x000fe20000000000 */
[----:B------:R-:W-:-:S07]  /*1b50*/  UMOV UR19, 0x40000040 ;  /* 0x4000004000137882 */ /* 0x000fce0000000000 */
[----:B------:R-:W-:Y:S01]  /*1b60*/  QGMMA.64x64x32.F32.E4M3.E4M3 R24, gdesc[UR16], R24 ;  /* 0x00e00000101879f3 */ /* 0x000fe20008700818 */
[----:B------:R-:W-:Y:S02]  /*1b70*/  UIADD3 UR18, UR7, 0x6, URZ ;  /* 0x0000000607127890 */ /* 0x000fe4000fffe03f */
[----:B------:R-:W-:Y:S01]  /*1b80*/  UIADD3 UR16, UR6, 0x6, URZ ;  /* 0x0000000606107890 */ /* 0x000fe2000fffe03f */
[----:B------:R-:W-:Y:S01]  /*1b90*/  ULDC UR7, c[0x0][0x50c] ;  /* 0x0001430000077ab9 */ /* 0x000fe20000000800 */
[----:B------:R-:W-:Y:S01]  /*1ba0*/  UMOV UR17, 0x40000040 ;  /* 0x4000004000117882 */ /* 0x000fe20000000000 */
[----:B------:R-:W-:Y:S01]  /*1bb0*/  UISETP.NE.AND UP0, UPT, UR7, 0x4, UPT ;  /* 0x000000040700788c */ /* 0x000fe2000bf05270 */
[----:B------:R-:W-:Y:S01]  /*1bc0*/  UMOV UR19, 0x40000040 ;  /* 0x4000004000137882 */ /* 0x000fe20000000000 */
[----:B------:R-:W-:Y:S02]  /*1bd0*/  UMOV UR6, 0x4 ;  /* 0x0000000400067882 */ /* 0x000fe40000000000 */
[----:B------:R-:W-:-:S06]  /*1be0*/  USEL UR7, URZ, 0x1, UP0 ;  /* 0x000000013f077887 */ /* 0x000fcc0008000000 */
[----:B------:R-:W-:Y:S01]  /*1bf0*/  ISETP.NE.AND P0, PT, RZ, UR7, PT ;  /* 0x00000007ff007c0c */ /* 0x000fe2000bf05270 */
[----:B------:R-:W-:-:S12]  /*1c00*/  QGMMA.64x64x32.F32.E4M3.E4M3 R24, gdesc[UR16], R24, gsb0 ;  /* 0x00e00000101879f3 */ /* 0x000fd80008000818 */
[----:B------:R-:W-:Y:S05]  /*1c10*/  @!P0 BRA `(.L_x_22) ;  /* 0x0000000000888947 */ /* 0x000fea0003800000 */
[----:B------:R-:W-:Y:S02]  /*1c20*/  WARPGROUP.DEPBAR.LE gsb0, 0x0 ;  /* 0x00008000000079c5 */ /* 0x000fe40000010000 */
[----:B------:R-:W-:-:S01]  /*1c30*/  FADD R85, RZ, R24 ;  /* 0x00000018ff557221 */ /* 0x000fc20000000000 */
[----:B------:R-:W-:Y:S01]  /*1c40*/  FADD R84, RZ, R25 ;  /* 0x00000019ff547221 */ /* 0x000fe20000000000 */
        /* <DEDUP_REMOVED lines=30> */
[----:B------:R-:W-:-:S06]  /*1e30*/  UMOV UR6, URZ ;  /* 0x0000003f00067c82 */ /* 0x000fcc0008000000 */
.L_x_22:
[----:B------:R-:W-:-:S04]  /*1e40*/  UIADD3 UR25, UR5, 0x1, URZ ;  /* 0x0000000105197890 */ /* 0x000fc8000fffe03f */
[----:B------:R-:W-:-:S04]  /*1e50*/  UISETP.NE.AND UP0, UPT, UR25, 0xe, UPT ;  /* 0x0000000e1900788c */ /* 0x000fc8000bf05270 */
[----:B------:R-:W-:Y:S02]  /*1e60*/  USEL UR8, URZ, 0x1, UP0 ;  /* 0x000000013f087887 */ /* 0x000fe40008000000 */
[----:B------:R-:W-:Y:S02]  /*1e70*/  USEL UR25, UR25, URZ, UP0 ;  /* 0x0000003f19197287 */ /* 0x000fe40008000000 */
[----:B------:R-:W-:-:S06]  /*1e80*/  ULOP3.LUT UR8, UR4, UR8, URZ, 0x3c, !UPT ;  /* 0x0000000804087292 */ /* 0x000fcc000f8e3c3f */
[----:B------:R-:W-:Y:S01]  /*1e90*/  IMAD.U32 R17, RZ, RZ, UR8 ;  /* 0x00000008ff117e24 */ /* 0x000fe2000f8e00ff */
[----:B------:R-:W-:-:S06]  /*1ea0*/  UMOV UR8, 0x1 ;  /* 0x0000000100087882 */ /* 0x000fcc0000000000 */
.L_x_17:
[----:B------:R-:W-:-:S06]  /*1eb0*/  UISETP.GE.AND UP0, UPT, UR10, 0x1, UPT ;  /* 0x000000010a00788c */ /* 0x000fcc000bf06270 */
[----:B------:R-:W-:-:S13]  /*1ec0*/  PLOP3.LUT P0, PT, PT, PT, UP0, 0x80, 0x0 ;  /* 0x000000000000781c */ /* 0x000fda0003f0f008 */
[----:B------:R-:W-:Y:S05]  /*1ed0*/  @!P0 BRA `(.L_x_23) ;  /* 0x0000000400948947 */ /* 0x000fea0003800000 */
[----:B01----:R-:W-:Y:S01]  /*1ee0*/  IMAD.U32 R14, RZ, RZ, UR10 ;  /* 0x0000000aff0e7e24 */ /* 0x003fe2000f8e00ff */
[----:B------:R-:W-:Y:S01]  /*1ef0*/  UMOV UR26, UR5 ;  /* 0x00000005001a7c82 */ /* 0x000fe20008000000 */
[----:B------:R-:W-:-:S05]  /*1f00*/  ULDC UR27, c[0x0][0x50c] ;  /* 0x00014300001b7ab9 */ /* 0x000fca0000000800 */
.L_x_31:
[----:B------:R-:W-:-:S13]  /*1f10*/  ISETP.NE.AND P1, PT, R86, 0x3, PT ;  /* 0x000000035600780c */ /* 0x000fda0003f25270 */
[----:B01----:R-:W-:Y:S05]  /*1f20*/  @!P1 BRA `(.L_x_24) ;  /* 0x0000000000049947 */ /* 0x003fea0003800000 */
[----:B------:R-:W-:Y:S01]  /*1f30*/  BPT.TRAP 0x1 ;  /* 0x000000040000795c */ /* 0x000fe20000300000 */
.L_x_24:
[----:B------:R-:W-:Y:S01]  /*1f40*/  ULEA UR16, UR25, UR9, 0x3 ;  /* 0x0000000919107291 */ /* 0x000fe2000f8e183f */
[----:B------:R-:W-:-:S08]  /*1f50*/  SHF.L.U32 R15, R17, 0x1f, RZ ;  /* 0x0000001f110f7819 */ /* 0x000fd000000006ff */
[----:B------:R0:W1:Y:S01]  /*1f60*/  SYNCS.PHASECHK.TRANS64.TRYWAIT P0, [UR16], R15 ;  /* 0x0000000fff0075a7 */ /* 0x0000620008000150 */
[----:B------:R-:W-:Y:S05]  /*1f70*/  @!P1 BRA `(.L_x_25) ;  /* 0x0000000000049947 */ /* 0x000fea0003800000 */
[----:B------:R-:W-:Y:S01]  /*1f80*/  BPT.TRAP 0x1 ;  /* 0x000000040000795c */ /* 0x000fe20000300000 */
.L_x_25:
[----:B-1----:R-:W-:Y:S05]  /*1f90*/  @P0 BRA `(.L_x_26) ;  /* 0x0000000000080947 */ /* 0x002fea0003800000 */
[----:B------:R-:W1:Y:S02]  /*1fa0*/  SYNCS.PHASECHK.TRANS64.TRYWAIT P0, [UR16], R15 ;  /* 0x0000000fff0075a7 */ /* 0x000e640008000150 */
[----:B-1----:R-:W-:Y:S05]  /*1fb0*/  @!P0 BRA `(.L_x_27) ;  /* 0x0000004c00808947 */ /* 0x002fea0003800000 */
.L_x_26:
[----:B------:R-:W-:Y:S01]  /*1fc0*/  UISETP.NE.AND UP0, UPT, UR7, URZ, UPT ;  /* 0x0000003f0700728c */ /* 0x000fe2000bf05270 */
[----:B------:R-:W-:Y:S01]  /*1fd0*/  WARPGROUP.ARRIVE ;  /* 0x00000000000079c5 */ /* 0x000fe20000000000 */
[----:B------:R-:W-:Y:S02]  /*1fe0*/  ULEA UR7, UR25, UR14, 0x9 ;  /* 0x0000000e19077291 */ /* 0x000fe4000f8e483f */
[----:B------:R-:W-:Y:S01]  /*1ff0*/  USEL UR8, UR8, URZ, !UP0 ;  /* 0x0000003f08087287 */ /* 0x000fe2000c000000 */
[----:B------:R-:W-:Y:S01]  /*2000*/  UMOV UR17, 0x40000040 ;  /* 0x4000004000117882 */ /* 0x000fe20000000000 */
[----:B------:R-:W-:Y:S02]  /*2010*/  UMOV UR19, 0x40000040 ;  /* 0x4000004000137882 */ /* 0x000fe40000000000 */
[----:B------:R-:W-:Y:S02]  /*2020*/  UISETP.NE.U32.AND UP0, UPT, UR8, URZ, UPT ;  /* 0x0000003f0800728c */ /* 0x000fe4000bf05070 */
[----:B------:R-:W-:Y:S01]  /*2030*/  ULEA UR8, UR25, UR15, 0x9 ;  /* 0x0000000f19087291 */ /* 0x000fe2000f8e483f */
[----:B------:R-:W-:Y:S01]  /*2040*/  UMOV UR16, UR7 ;  /* 0x0000000700107c82 */ /* 0x000fe20008000000 */
[----:B------:R-:W-:-:S05]  /*2050*/  UIADD3 UR6, UR6, 0x4, URZ ;  /* 0x0000000406067890 */ /* 0x000fca000fffe03f */
[----:B------:R-:W-:Y:S02]  /*2060*/  UMOV UR18, UR8 ;  /* 0x0000000800127c82 */ /* 0x000fe40008000000 */
[----:B------:R-:W-:Y:S01]  /*2070*/  QGMMA.64x64x32.F32.E4M3.E4M3 R24, gdesc[UR16], R24, UP0 ;  /* 0x00e00000101879f3 */ /* 0x000fe2000bf00818 */
[----:B------:R-:W-:Y:S02]  /*2080*/  UIADD3 UR16, UR7, 0x2, URZ ;  /* 0x0000000207107890 */ /* 0x000fe4000fffe03f */
[----:B------:R-:W-:Y:S01]  /*2090*/  UIADD3 UR18, UR8, 0x2, URZ ;  /* 0x0000000208127890 */ /* 0x000fe2000fffe03f */
[----:B------:R-:W-:Y:S01]  /*20a0*/  UMOV UR17, 0x40000040 ;  /* 0x4000004000117882 */ /* 0x000fe20000000000 */
[----:B------:R-:W-:Y:S01]  /*20b0*/  UMOV UR19, 0x40000040 ;  /* 0x4000004000137882 */ /* 0x000fe20000000000 */
[----:B------:R-:W-:-:S06]  /*20c0*/  UISETP.NE.AND UP0, UPT, UR6, UR27, UPT ;  /* 0x0000001b0600728c */ /* 0x000fcc000bf05270 */
        /* <DEDUP_REMOVED lines=8> */
[----:B------:R-:W-:Y:S01]  /*2150*/  UMOV UR17, 0x40000040 ;  /* 0x4000004000117882 */ /* 0x000fe20000000000 */
[----:B------:R-:W-:Y:S01]  /*2160*/  UMOV UR19, 0x40000040 ;  /* 0x4000004000137882 */ /* 0x000fe20000000000 */
[----:B------:R-:W-:-:S06]  /*2170*/  USEL UR7, URZ, 0x1, UP0 ;  /* 0x000000013f077887 */ /* 0x000fcc0008000000 */
[----:B------:R-:W-:Y:S01]  /*2180*/  ISETP.NE.AND P0, PT, RZ, UR7, PT ;  /* 0x00000007ff007c0c */ /* 0x000fe2000bf05270 */
[----:B------:R-:W-:Y:S03]  /*2190*/  QGMMA.64x64x32.F32.E4M3.E4M3 R24, gdesc[UR16], R24, gsb0 ;  /* 0x00e00000101879f3 */ /* 0x000fe60008000818 */
[----:B------:R-:W-:-:S09]  /*21a0*/  WARPGROUP.DEPBAR.LE gsb0, 0x1 ;  /* 0x00008000000079c5 */ /* 0x000fd20000010100 */
[----:B------:R-:W-:Y:S05]  /*21b0*/  @!P0 BRA `(.L_x_28) ;  /* 0x0000000000888947 */ /* 0x000fea0003800000 */
[----:B------:R-:W-:Y:S02]  /*21c0*/  WARPGROUP.DEPBAR.LE gsb0, 0x0 ;  /* 0x00008000000079c5 */ /* 0x000fe40000010000 */
[----:B------:R-:W-:-:S01]  /*21d0*/  FADD R85, R24, R85 ;  /* 0x0000005518557221 */ /* 0x000fc20000000000 */
[----:B------:R-:W-:Y:S01]  /*21e0*/  FADD R84, R25, R84 ;  /* 0x0000005419547221 */ /* 0x000fe20000000000 */
        /* <DEDUP_REMOVED lines=30> */
[----:B------:R-:W-:-:S06]  /*23d0*/  UMOV UR6, URZ ;  /* 0x0000003f00067c82 */ /* 0x000fcc0008000000 */
.L_x_28:
[----:B------:R-:W-:Y:S05]  /*23e0*/  @!P1 BRA `(.L_x_29) ;  /* 0x0000000000049947 */ /* 0x000fea0003800000 */
[----:B------:R-:W-:Y:S01]  /*23f0*/  BPT.TRAP 0x1 ;  /* 0x000000040000795c */ /* 0x000fe20000300000 */
.L_x_29:
[----:B------:R-:W-:Y:S01]  /*2400*/  ULEA UR8, UR26, UR9, 0x3 ;  /* 0x000000091a087291 */ /* 0x000fe2000f8e183f */
[----:B------:R-:W-:-:S03]  /*2410*/  ISETP.GT.U32.AND P0, PT, R7, 0x1, PT ;  /* 0x000000010700780c */ /* 0x000fc60003f04070 */
[----:B------:R-:W-:-:S04]  /*2420*/  UIADD3 UR8, UR8, 0x70, URZ ;  /* 0x0000007008087890 */ /* 0x000fc8000fffe03f */
[----:B------:R-:W-:-:S09]  /*2430*/  UPRMT UR8, URZ, 0x654, UR8 ;  /* 0x000006543f087896 */ /* 0x000fd20008000008 */
[----:B------:R-:W-:Y:S01]  /*2440*/  SYNCS.ARRIVE.TRANS64.RED.A1T0 RZ, [UR8], RZ ;  /* 0x000000ffffff79a7 */ /* 0x000fe20008100408 */
[----:B------:R-:W-:Y:S05]  /*2450*/  @P0 BRA `(.L_x_30) ;  /* 0x0000000000040947 */ /* 0x000fea0003800000 */
[----:B------:R-:W-:Y:S01]  /*2460*/  BPT.TRAP 0x1 ;  /* 0x000000040000795c */ /* 0x000fe20000300000 */
.L_x_30:
[----:B------:R-:W-:Y:S01]  /*2470*/  UIADD3 UR25, UR25, 0x1, URZ ;  /* 0x0000000119197890 */ /* 0x000fe2000fffe03f */
[C---:B------:R-:W-:Y:S01]  /*2480*/  ISETP.GT.AND P0, PT, R14.reuse, 0x1, PT ;  /* 0x000000010e00780c */ /* 0x040fe20003f04270 */
[----:B------:R-:W-:Y:S01]  /*2490*/  UIADD3 UR26, UR26, 0x1, URZ ;  /* 0x000000011a1a7890 */ /* 0x000fe2000fffe03f */
[----:B------:R-:W-:Y:S01]  /*24a0*/  VIADD R14, R14, 0xffffffff ;  /* 0xffffffff0e0e7836 */ /* 0x000fe20000000000 */
[----:B------:R-:W-:Y:S02]  /*24b0*/  UISETP.NE.AND UP0, UPT, UR25, 0xe, UPT ;  /* 0x0000000e1900788c */ /* 0x000fe4000bf05270 */
[----:B------:R-:W-:Y:S02]  /*24c0*/  UISETP.NE.AND UP1, UPT, UR26, 0xe, UPT ;  /* 0x0000000e1a00788c */ /* 0x000fe4000bf25270 */
[----:B------:R-:W-:Y:S02]  /*24d0*/  USEL UR8, URZ, 0x1, UP0 ;  /* 0x000000013f087887 */ /* 0x000fe40008000000 */
[----:B------:R-:W-:-:S02]  /*24e0*/  USEL UR25, UR25, URZ, UP0 ;  /* 0x0000003f19197287 */ /* 0x000fc40008000000 */
[----:B------:R-:W-:Y:S02]  /*24f0*/  USEL UR26, UR26, URZ, UP1 ;  /* 0x0000003f1a1a7287 */ /* 0x000fe40008800000 */
[----:B------:R-:W-:Y:S01]  /*2500*/  LOP3.LUT R17, R17, UR8, RZ, 0x3c, !PT ;  /* 0x0000000811117c12 */ /* 0x000fe2000f8e3cff */
[----:B------:R-:W-:Y:S01]  /*2510*/  UMOV UR8, 0x1 ;  /* 0x0000000100087882 */ /* 0x000fe20000000000 */
[----:B------:R-:W-:Y:S08]  /*2520*/  @P0 BRA `(.L_x_31) ;  /* 0xfffffff800780947 */ /* 0x000ff0000383ffff */
.L_x_23:
[----:B------:R-:W-:Y:S01]  /*2530*/  UISETP.NE.AND UP0, UPT, UR6, URZ, UPT ;  /* 0x0000003f0600728c */ /* 0x000fe2000bf05270 */
[----:B01----:R-:W0:Y:S01]  /*2540*/  LDC R14, c[0x0][0x28c] ;  /* 0x0000a300ff0e7b82 */ /* 0x003e220000000800 */
[----:B------:R-:W-:Y:S02]  /*2550*/  IMAD.U32 R15, RZ, RZ, UR24 ;  /* 0x00000018ff0f7e24 */ /* 0x000fe4000f8e00ff */
[----:B------:R-:W-:-:S06]  /*2560*/  USEL UR6, URZ, 0x1, !UP0 ;  /* 0x000000013f067887 */ /* 0x000fcc000c000000 */
[----:B------:R-:W-:-:S13]  /*2570*/  ISETP.NE.AND P0, PT, RZ, UR6, PT ;  /* 0x00000006ff007c0c */ /* 0x000fda000bf05270 */
[----:B------:R-:W-:Y:S05]  /*2580*/  @!P0 BRA `(.L_x_32) ;  /* 0x0000000000848947 */ /* 0x000fea0003800000 */
[----:B------:R-:W-:Y:S02]  /*2590*/  WARPGROUP.DEPBAR.LE gsb0, 0x0 ;  /* 0x00008000000079c5 */ /* 0x000fe40000010000 */
[----:B------:R-:W-:Y:S01]  /*25a0*/  FADD R85, R24, R85 ;  /* 0x0000005518557221 */ /* 0x000fe20000000000 */
        /* <DEDUP_REMOVED lines=30> */
[----:B------:R-:W-:-:S07]  /*2790*/  FADD R22, R22, R55 ;  /* 0x0000003716167221 */ /* 0x000fce0000000000 */
.L_x_32:
[----:B0-----:R-:W-:Y:S01]  /*27a0*/  ISETP.GE.AND P0, PT, R14, 0x1, PT ;  /* 0x000000010e00780c */ /* 0x001fe20003f06270 */
[----:B------:R0:W-:Y:S01]  /*27b0*/  SYNCS.ARRIVE.TRANS64.A1T0 RZ, [R15+UR23], RZ ;  /* 0x000000ff0fff79a7 */ /* 0x0001e20008100017 */
[----:B------:R-:W-:-:S11]  /*27c0*/  WARPGROUP.DEPBAR.LE gsb0, 0x0 ;  /* 0x00008000000079c5 */ /* 0x000fd60000010000 */
[----:B------:R-:W-:Y:S05]  /*27d0*/  @!P0 BRA `(.L_x_33) ;  /* 0x00000000003c8947 */ /* 0x000fea0003800000 */
[----:B------:R-:W-:-:S13]  /*27e0*/  ISETP.NE.AND P0, PT, R86, 0x3, PT ;  /* 0x000000035600780c */ /* 0x000fda0003f05270 */
[----:B------:R-:W-:Y:S05]  /*27f0*/  @!P0 BRA `(.L_x_34) ;  /* 0x0000000000048947 */ /* 0x000fea0003800000 */
[----:B------:R-:W-:Y:S01]  /*2800*/  BPT.TRAP 0x1 ;  /* 0x000000040000795c */ /* 0x000fe20000300000 */
.L_x_34:
[----:B------:R-:W-:Y:S01]  /*2810*/  UIADD3 UR8, UR10, UR5, URZ ;  /* 0x000000050a087290 */ /* 0x000fe2000fffe03f */
[----:B------:R-:W-:-:S03]  /*2820*/  ISETP.GT.U32.AND P0, PT, R7, 0x1, PT ;  /* 0x000000010700780c */ /* 0x000fc60003f04070 */
[----:B------:R-:W-:-:S04]  /*2830*/  USHF.R.U32.HI UR6, URZ, 0x1, UR8 ;  /* 0x000000013f067899 */ /* 0x000fc80008011608 */
[----:B------:R-:W-:-:S04]  /*2840*/  UIMAD.WIDE.U32 UR6, UR6, -0x6db6db6d, URZ ;  /* 0x92492493060678a5 */ /* 0x000fc8000f8e003f */
[----:B------:R-:W-:-:S04]  /*2850*/  USHF.R.U32.HI UR6, URZ, 0x2, UR7 ;  /* 0x000000023f067899 */ /* 0x000fc80008011607 */
[----:B------:R-:W-:-:S04]  /*2860*/  UIMAD UR8, UR6, -0xe, UR8 ;  /* 0xfffffff2060878a4 */ /* 0x000fc8000f8e0208 */
[----:B------:R-:W-:-:S04]  /*2870*/  ULEA UR8, UR8, UR9, 0x3 ;  /* 0x0000000908087291 */ /* 0x000fc8000f8e183f */
[----:B------:R-:W-:-:S04]  /*2880*/  UIADD3 UR8, UR8, 0x70, URZ ;  /* 0x0000007008087890 */ /* 0x000fc8000fffe03f */
[----:B------:R-:W-:-:S09]  /*2890*/  UPRMT UR8, URZ, 0x654, UR8 ;  /* 0x000006543f087896 */ /* 0x000fd20008000008 */
[----:B------:R-:W-:Y:S01]  /*28a0*/  SYNCS.ARRIVE.TRANS64.RED.A1T0 RZ, [UR8], RZ ;  /* 0x000000ffffff79a7 */ /* 0x000fe20008100408 */
[----:B------:R-:W-:Y:S05]  /*28b0*/  @P0 BRA `(.L_x_33) ;  /* 0x0000000000040947 */ /* 0x000fea0003800000 */
[----:B------:R-:W-:Y:S01]  /*28c0*/  BPT.TRAP 0x1 ;  /* 0x000000040000795c */ /* 0x000fe20000300000 */
.L_x_33:
[----:B------:R-:W-:Y:S01]  /*28d0*/  SHF.L.U32 R14, R87, 0x1f, RZ ;  /* 0x0000001f570e7819 */ /* 0x000fe200000006ff */
[----:B------:R-:W-:Y:S01]  /*28e0*/  UIADD3 UR5, UR22, UR5, URZ ;  /* 0x0000000516057290 */ /* 0x000fe2000fffe03f */
[----:B------:R-:W1:Y:S01]  /*28f0*/  LDC R29, c[0x0][0x288] ;  /* 0x0000a200ff1d7b82 */ /* 0x000e620000000800 */
[----:B------:R-:W-:Y:S01]  /*2900*/  UISETP.GE.U32.AND UP1, UPT, UR22, 0xe, UPT ;  /* 0x0000000e1600788c */ /* 0x000fe2000bf26070 */
[----:B------:R-:W-:Y:S01]  /*2910*/  IMAD.SHL.U32 R20, R18, 0x2, RZ ;  /* 0x0000000212147824 */ /* 0x000fe200078e00ff */
[----:B------:R-:W-:Y:S02]  /*2920*/  UISETP.GT.U32.AND UP0, UPT, UR5, 0xd, UPT ;  /* 0x0000000d0500788c */ /* 0x000fe4000bf04070 */
[----:B------:R-:W-:Y:S02]  /*2930*/  USHF.R.U32.HI UR6, URZ, 0x1, UR5 ;  /* 0x000000013f067899 */ /* 0x000fe40008011605 */
[----:B------:R-:W-:Y:S01]  /*2940*/  UISETP.LT.U32.AND UP0, UPT, UR22, 0xe, UP0 ;  /* 0x0000000e1600788c */ /* 0x000fe20008701070 */
[----:B------:R-:W2:Y:S01]  /*2950*/  SYNCS.PHASECHK.TRANS64.TRYWAIT P0, [UR11+0x8], R14 ;  /* 0x0000080eff0075a7 */ /* 0x000ea2000800014b */
[----:B------:R-:W-:Y:S01]  /*2960*/  UIMAD.WIDE.U32 UR6, UR6, -0x6db6db6d, URZ ;  /* 0x92492493060678a5 */ /* 0x000fe2000f8e003f */
[----:B------:R-:W-:Y:S01]  /*2970*/  SHF.R.S32.HI R21, RZ, 0x1f, R20 ;  /* 0x0000001fff157819 */ /* 0x000fe20000011414 */
[----:B------:R-:W-:-:S02]  /*2980*/  USEL UR8, URZ, 0x1, !UP0 ;  /* 0x000000013f087887 */ /* 0x000fc4000c000000 */
[----:B------:R-:W-:Y:S02]  /*2990*/  USHF.R.U32.HI UR6, URZ, 0x2, UR7 ;  /* 0x000000023f067899 */ /* 0x000fe40008011607 */
[----:B------:R-:W-:Y:S02]  /*29a0*/  ULOP3.LUT UR4, UR4, UR8, URZ, 0x3c, !UPT ;  /* 0x0000000804047292 */ /* 0x000fe4000f8e3c3f */
[----:B------:R-:W-:Y:S02]  /*29b0*/  UIMAD UR5, UR6, -0xe, UR5 ;  /* 0xfffffff2060578a4 */ /* 0x000fe4000f8e0205 */
[----:B------:R-:W-:Y:S01]  /*29c0*/  @UP1 ULOP3.LUT UR4, UR4, 0x1, UR6, 0x78, !UPT ;  /* 0x0000000104041892 */ /* 0x000fe2000f8e7806 */
[----:B-12---:R-:W-:Y:S11]  /*29d0*/  @!P0 BRA `(.L_x_35) ;  /* 0x0000004400108947 */ /* 0x006ff60003800000 */
.L_x_139:
[----:B------:R-:W-:Y:S01]  /*29e0*/  IMAD.SHL.U32 R31, R4, 0x40, RZ ;  /* 0x00000040041f7824 */ /* 0x000fe200078e00ff */
[----:B------:R-:W-:Y:S01]  /*29f0*/  ULDC UR8, c[0x0][0x284] ;  /* 0x0000a10000087ab9 */ /* 0x000fe20000000800 */
[----:B------:R-:W-:Y:S01]  /*2a00*/  IMAD.SHL.U32 R4, R6, 0x40, RZ ;  /* 0x0000004006047824 */ /* 0x000fe200078e00ff */
[----:B------:R-:W-:Y:S01]  /*2a10*/  SHF.R.S32.HI R30, RZ, 0x1f, R5 ;  /* 0x0000001fff1e7819 */ /* 0x000fe20000011405 */
[----:B------:R-:W-:Y:S01]  /*2a20*/  ULDC.64 UR6, c[0x0][0x5d0] ;  /* 0x0001740000067ab9 */ /* 0x000fe20000000a00 */
[----:B------:R-:W-:Y:S01]  /*2a30*/  SHF.R.S32.HI R28, RZ, 0x1f, R31 ;  /* 0x0000001fff1c7819 */ /* 0x000fe2000001141f */
[----:B0-----:R-:W-:Y:S01]  /*2a40*/  IMAD.WIDE.U32 R14, R5, UR6, R20 ;  /* 0x00000006050e7c25 */ /* 0x001fe2000f8e0014 */
[----:B------:R-:W-:-:S03]  /*2a50*/  ISETP.GE.AND P0, PT, R4, UR8, PT ;  /* 0x0000000804007c0c */ /* 0x000fc6000bf06270 */
[----:B------:R-:W-:Y:S01]  /*2a60*/  IMAD R16, R30, UR6, RZ ;  /* 0x000000061e107c24 */ /* 0x000fe2000f8e02ff */
[C---:B------:R-:W-:Y:S02]  /*2a70*/  ISETP.GE.OR P0, PT, R31.reuse, R29, P0 ;  /* 0x0000001d1f00720c */ /* 0x040fe40000706670 */
[----:B------:R-:W-:Y:S01]  /*2a80*/  IADD3 R14, P1, R31, R14, RZ ;  /* 0x0000000e1f0e7210 */ /* 0x000fe20007f3e0ff */
[----:B------:R-:W-:-:S05]  /*2a90*/  IMAD R17, R5, UR7, R16 ;  /* 0x0000000705117c24 */ /* 0x000fca000f8e0210 */
[----:B------:R-:W-:-:S05]  /*2aa0*/  IADD3.X R15, R28, R15, R17, P1, !PT ;  /* 0x0000000f1c0f7210 */ /* 0x000fca0000ffe411 */
[----:B------:R-:W-:Y:S05]  /*2ab0*/  @P0 BRA `(.L_x_36) ;  /* 0x0000002400a80947 */ /* 0x000fea0003800000 */
[----:B------:R-:W0:Y:S01]  /*2ac0*/  LDC.64 R24, c[0x0][0x5c8] ;  /* 0x00017200ff187b82 */ /* 0x000e220000000a00 */
[----:B------:R-:W-:Y:S01]  /*2ad0*/  IMAD.WIDE R26, R6, 0x40, R10 ;  /* 0x00000040061a7825 */ /* 0x000fe200078e020a */
[----:B------:R-:W-:Y:S01]  /*2ae0*/  ULDC.64 UR6, c[0x0][0x5c0] ;  /* 0x0001700000067ab9 */ /* 0x000fe20000000a00 */
[----:B------:R-:W-:Y:S02]  /*2af0*/  BSSY B0, `(.L_x_36) ;  /* 0x0000266000007945 */ /* 0x000fe40003800000 */
[-C--:B0-----:R-:W-:Y:S02]  /*2b00*/  IMAD R6, R27, R24.reuse, RZ ;  /* 0x000000181b067224 */ /* 0x081fe400078e02ff */
[----:B------:R-:W-:-:S04]  /*2b10*/  IMAD.WIDE.U32 R14, R26, R24, R14 ;  /* 0x000000181a0e7225 */ /* 0x000fc800078e000e */
[----:B------:R-:W-:Y:S01]  /*2b20*/  IMAD R17, R26, R25, R6 ;  /* 0x000000191a117224 */ /* 0x000fe200078e0206 */
[----:B------:R-:W-:Y:S02]  /*2b30*/  LEA R16, P0, R24, R14, 0x3 ;  /* 0x0000000e18107211 */ /* 0x000fe400078018ff */
[----:B------:R-:W-:Y:S01]  /*2b40*/  IADD3 R14, P1, R14, UR6, RZ ;  /* 0x000000060e0e7c10 */ /* 0x000fe2000ff3e0ff */
[----:B------:R-:W-:Y:S01]  /*2b50*/  IMAD.IADD R17, R15, 0x1, R17 ;  /* 0x000000010f117824 */ /* 0x000fe200078e0211 */
[----:B------:R-:W-:-:S04]  /*2b60*/  IADD3 R16, P2, R16, UR6, RZ ;  /* 0x0000000610107c10 */ /* 0x000fc8000ff5e0ff */
[----:B------:R-:W-:Y:S01]  /*2b70*/  LEA.HI.X R6, R24, R17, R25, 0x3, P0 ;  /* 0x0000001118067211 */ /* 0x000fe200000f1c19 */
[----:B------:R-:W-:Y:S01]  /*2b80*/  IMAD R24, R18, -0x2, R29 ;  /* 0xfffffffe12187824 */ /* 0x000fe200078e021d */
[----:B-----5:R-:W-:Y:S02]  /*2b90*/  FSETP.NEU.AND P0, PT, R13, RZ, PT ;  /* 0x000000ff0d00720b */ /* 0x020fe40003f0d000 */
[----:B------:R-:W-:Y:S01]  /*2ba0*/  IADD3.X R15, R17, UR7, RZ, P1, !PT ;  /* 0x00000007110f7c10 */ /* 0x000fe20008ffe4ff */
[----:B------:R-:W-:Y:S01]  /*2bb0*/  IMAD.IADD R24, R24, 0x1, -R31 ;  /* 0x0000000118187824 */ /* 0x000fe200078e0a1f */
[----:B------:R-:W-:Y:S01]  /*2bc0*/  IADD3.X R17, R6, UR7, RZ, P2, !PT ;  /* 0x0000000706117c10 */ /* 0x000fe200097fe4ff */
[----:B------:R-:W-:-:S08]  /*2bd0*/  IMAD.IADD R6, R19, 0x1, -R4 ;  /* 0x0000000113067824 */ /* 0x000fd000078e0a04 */
[----:B------:R-:W-:Y:S05]  /*2be0*/  @!P0 BRA `(.L_x_37) ;  /* 0x0000001c00188947 */ /* 0x000fea0003800000 */
[----:B------:R-:W-:Y:S01]  /*2bf0*/  ULDC.64 UR6, c[0x0][0x5b8] ;  /* 0x00016e0000067ab9 */ /* 0x000fe20000000a00 */
[----:B------:R-:W-:Y:S01]  /*2c00*/  ULDC.64 UR16, c[0x0][0x5a8] ;  /* 0x00016a0000107ab9 */ /* 0x000fe20000000a00 */
[----:B------:R-:W-:Y:S01]  /*2c10*/  IMAD.WIDE.U32 R20, R5, UR6, R20 ;  /* 0x0000000605147c25 */ /* 0x000fe2000f8e0014 */
[----:B------:R-:W-:Y:S03]  /*2c20*/  BSSY B1, `(.L_x_38) ;  /* 0x0000010000017945 */ /* 0x000fe60003800000 */
[----:B------:R-:W-:Y:S01]  /*2c30*/  IMAD R4, R30, UR6, RZ ;  /* 0x000000061e047c24 */ /* 0x000fe2000f8e02ff */
[----:B------:R-:W-:-:S03]  /*2c40*/  IADD3 R20, P0, R31, R20, RZ ;  /* 0x000000141f147210 */ /* 0x000fc60007f1e0ff */
[----:B------:R-:W-:Y:S01]  /*2c50*/  IMAD R5, R5, UR7, R4 ;  /* 0x0000000705057c24 */ /* 0x000fe2000f8e0204 */
[----:B------:R-:W-:Y:S02]  /*2c60*/  ULDC.64 UR6, c[0x0][0x5b0] ;  /* 0x00016c0000067ab9 */ /* 0x000fe40000000a00 */
[----:B------:R-:W-:Y:S02]  /*2c70*/  IMAD R25, R27, UR6, RZ ;  /* 0x000000061b197c24 */ /* 0x000fe4000f8e02ff */
[----:B------:R-:W-:Y:S02]  /*2c80*/  IADD3.X R21, R28, R21, R5, P0, !PT ;  /* 0x000000151c157210 */ /* 0x000fe400007fe405 */
[----:B------:R-:W-:Y:S01]  /*2c90*/  ISETP.GE.AND P0, PT, R24, 0x1, PT ;  /* 0x000000011800780c */ /* 0x000fe20003f06270 */
[C---:B------:R-:W-:Y:S02]  /*2ca0*/  IMAD R25, R26.reuse, UR7, R25 ;  /* 0x000000071a197c24 */ /* 0x040fe4000f8e0219 */
[----:B------:R-:W-:Y:S01]  /*2cb0*/  IMAD.WIDE.U32 R4, R26, UR6, R20 ;  /* 0x000000061a047c25 */ /* 0x000fe2000f8e0014 */
[----:B------:R-:W-:-:S02]  /*2cc0*/  ISETP.LT.OR P3, PT, R6, 0x1, !P0 ;  /* 0x000000010600780c */ /* 0x000fc40004761670 */
[----:B------:R-:W-:-:S04]  /*2cd0*/  IADD3 R4, P1, R4, UR16, RZ ;  /* 0x0000001004047c10 */ /* 0x000fc8000ff3e0ff */
[--C-:B------:R-:W-:Y:S02]  /*2ce0*/  IADD3.X R5, R5, UR17, R25.reuse, P1, !PT ;  /* 0x0000001105057c10 */ /* 0x100fe40008ffe419 */
[----:B------:R-:W-:-:S05]  /*2cf0*/  PRMT R25, RZ, 0x7610, R25 ;  /* 0x00007610ff197816 */ /* 0x000fca0000000019 */
[----:B------:R-:W-:Y:S05]  /*2d00*/  @P3 BRA `(.L_x_39) ;  /* 0x0000000000043947 */ /* 0x000fea0003800000 */
[----:B------:R0:W5:Y:S02]  /*2d10*/  LDG.E.U8 R25, desc[UR20][R4.64] ;  /* 0x0000001404197981 */ /* 0x000164000c1e1100 */
.L_x_39:
[----:B------:R-:W-:Y:S05]  /*2d20*/  BSYNC B1 ;  /* 0x0000000000017941 */ /* 0x000fea0003800000 */
.L_x_38:
[----:B-----5:R-:W-:Y:S01]  /*2d30*/  LOP3.LUT R25, R25, 0xff, RZ, 0xc0, !PT ;  /* 0x000000ff19197812 */ /* 0x020fe200078ec0ff */
[----:B------:R-:W-:Y:S01]  /*2d40*/  BSSY B1, `(.L_x_40) ;  /* 0x000000c000017945 */ /* 0x000fe20003800000 */
[----:B------:R-:W-:Y:S02]  /*2d50*/  ISETP.GE.AND P1, PT, R24, 0x2, PT ;  /* 0x000000021800780c */ /* 0x000fe40003f26270 */
[----:B------:R-:W-:Y:S02]  /*2d60*/  F2FP.F16.E4M3.UNPACK_B R25, R25 ;  /* 0x00000019ff19723e */ /* 0x000fe400020006ff */
[----:B------:R-:W-:-:S03]  /*2d70*/  ISETP.LT.OR P2, PT, R6, 0x1, !P1 ;  /* 0x000000010600780c */ /* 0x000fc60004f41670 */
[----:B------:R-:W-:Y:S01]  /*2d80*/  HADD2.F32 R28, -RZ, R25.H0_H0 ;  /* 0x20000019ff1c7230 */ /* 0x000fe20000004100 */
[----:B------:R-:W-:-:S04]  /*2d90*/  PRMT R25, RZ, 0x7610, R25 ;  /* 0x00007610ff197816 */ /* 0x000fc80000000019 */
[----:B------:R-:W-:-:S04]  /*2da0*/  FMUL R28, R28, R13 ;  /* 0x0000000d1c1c7220 */ /* 0x000fc80000400000 */
[----:B------:R-:W-:-:S05]  /*2db0*/  FFMA R28, R85, R12, R28 ;  /* 0x0000000c551c7223 */ /* 0x000fca000000001c */
[----:B------:R-:W-:-:S05]  /*2dc0*/  F2FP.SATFINITE.E4M3.F32.PACK_AB_MERGE_C R29, RZ, R28, RZ ;  /* 0x0000001cff1d723e */ /* 0x000fca00048070ff */
[----:B------:R1:W-:Y:S01]  /*2dd0*/  @!P3 STG.E.U8 desc[UR20][R14.64], R29 ;  /* 0x0000001d0e00b986 */ /* 0x0003e2000c101114 */
[----:B------:R-:W-:Y:S05]  /*2de0*/  @P2 BRA `(.L_x_41) ;  /* 0x0000000000042947 */ /* 0x000fea0003800000 */
[----:B------:R2:W5:Y:S02]  /*2df0*/  LDG.E.U8 R25, desc[UR20][R4.64+0x1] ;  /* 0x0000011404197981 */ /* 0x000564000c1e1100 */
.L_x_41:
[----:B------:R-:W-:Y:S05]  /*2e00*/  BSYNC B1 ;  /* 0x0000000000017941 */ /* 0x000fea0003800000 */
.L_x_40:
[----:B-----5:R-:W-:Y:S01]  /*2e10*/  LOP3.LUT R25, R25, 0xff, RZ, 0xc0, !PT ;  /* 0x000000ff19197812 */ /* 0x020fe200078ec0ff */
[----:B------:R-:W-:Y:S01]  /*2e20*/  BSSY B1, `(.L_x_42) ;  /* 0x0000012000017945 */ /* 0x000fe20003800000 */
[----:B-1----:R-:W-:Y:S02]  /*2e30*/  IADD3 R29, P3, R26, 0x8, RZ ;  /* 0x000000081a1d7810 */ /* 0x002fe40007f7e0ff */
[----:B------:R-:W-:Y:S02]  /*2e40*/  F2FP.F16.E4M3.UNPACK_B R25, R25 ;  /* 0x00000019ff19723e */ /* 0x000fe400020006ff */
[----:B------:R-:W-:Y:S01]  /*2e50*/  ISETP.LT.OR P0, PT, R6, 0x9, !P0 ;  /* 0x000000090600780c */ /* 0x000fe20004701670 */
[----:B------:R-:W-:Y:S02]  /*2e60*/  IMAD.X R27, RZ, RZ, R27, P3 ;  /* 0x000000ffff1b7224 */ /* 0x000fe400018e061b */
[----:B------:R-:W-:Y:S02]  /*2e70*/  HADD2.F32 R26, -RZ, R25.H0_H0 ;  /* 0x20000019ff1a7230 */ /* 0x000fe40000004100 */
[----:B------:R-:W-:-:S04]  /*2e80*/  IMAD.WIDE.U32 R20, R29, UR6, R20 ;  /* 0x000000061d147c25 */ /* 0x000fc8000f8e0014 */
[----:B------:R-:W-:Y:S01]  /*2e90*/  FMUL R25, R26, R13 ;  /* 0x0000000d1a197220 */ /* 0x000fe20000400000 */
[----:B------:R-:W-:Y:S01]  /*2ea0*/  IMAD R26, R27, UR6, RZ ;  /* 0x000000061b1a7c24 */ /* 0x000fe2000f8e02ff */
[----:B------:R-:W-:Y:S02]  /*2eb0*/  IADD3 R20, P3, R20, UR16, RZ ;  /* 0x0000001014147c10 */ /* 0x000fe4000ff7e0ff */
[----:B------:R-:W-:Y:S01]  /*2ec0*/  FFMA R25, R84, R12, R25 ;  /* 0x0000000c54197223 */ /* 0x000fe20000000019 */
[----:B------:R-:W-:-:S04]  /*2ed0*/  IMAD R29, R29, UR7, R26 ;  /* 0x000000071d1d7c24 */ /* 0x000fc8000f8e021a */
[----:B------:R-:W-:Y:S02]  /*2ee0*/  F2FP.SATFINITE.E4M3.F32.PACK_AB_MERGE_C R27, RZ, R25, RZ ;  /* 0x00000019ff1b723e */ /* 0x000fe400048070ff */
[----:B------:R-:W-:Y:S02]  /*2ef0*/  IADD3.X R21, R21, UR17, R29, P3, !PT ;  /* 0x0000001115157c10 */ /* 0x000fe40009ffe41d */
[----:B------:R-:W-:Y:S01]  /*2f00*/  PRMT R25, RZ, 0x7610, R25 ;  /* 0x00007610ff197816 */ /* 0x000fe20000000019 */
[----:B------:R1:W-:Y:S01]  /*2f10*/  @!P2 STG.E.U8 desc[UR20][R14.64+0x1], R27 ;  /* 0x0000011b0e00a986 */ /* 0x0003e2000c101114 */
[----:B------:R-:W-:Y:S05]  /*2f20*/  @P0 BRA `(.L_x_43) ;  /* 0x0000000000040947 */ /* 0x000fea0003800000 */
[----:B------:R3:W5:Y:S02]  /*2f30*/  LDG.E.U8 R25, desc[UR20][R20.64] ;  /* 0x0000001414197981 */ /* 0x000764000c1e1100 */
.L_x_43:
[----:B------:R-:W-:Y:S05]  /*2f40*/  BSYNC B1 ;  /* 0x0000000000017941 */ /* 0x000fea0003800000 */
.L_x_42:
[----:B-----5:R-:W-:Y:S01]  /*2f50*/  LOP3.LUT R25, R25, 0xff, RZ, 0xc0, !PT ;  /* 0x000000ff19197812 */ /* 0x020fe200078ec0ff */
[----:B------:R-:W-:Y:S01]  /*2f60*/  BSSY B1, `(.L_x_44) ;  /* 0x000000b000017945 */ /* 0x000fe20003800000 */
[----:B------:R-:W-:Y:S02]  /*2f70*/  ISETP.LT.OR P1, PT, R6, 0x9, !P1 ;  /* 0x000000090600780c */ /* 0x000fe40004f21670 */
[----:B------:R-:W-:-:S05]  /*2f80*/  F2FP.F16.E4M3.UNPACK_B R25, R25 ;  /* 0x00000019ff19723e */ /* 0x000fca00020006ff */
[----:B------:R-:W-:Y:S01]  /*2f90*/  HADD2.F32 R26, -RZ, R25.H0_H0 ;  /* 0x20000019ff1a7230 */ /* 0x000fe20000004100 */
[----:B------:R-:W-:-:S04]  /*2fa0*/  PRMT R25, RZ, 0x7610, R25 ;  /* 0x00007610ff197816 */ /* 0x000fc80000000019 */
[----:B------:R-:W-:-:S04]  /*2fb0*/  FMUL R26, R26, R13 ;  /* 0x0000000d1a1a7220 */ /* 0x000fc80000400000 */
[----:B------:R-:W-:-:S05]  /*2fc0*/  FFMA R26, R83, R12, R26 ;  /* 0x0000000c531a7223 */ /* 0x000fca000000001a */
[----:B-1----:R-:W-:-:S05]  /*2fd0*/  F2FP.SATFINITE.E4M3.F32.PACK_AB_MERGE_C R27, RZ, R26, RZ ;  /* 0x0000001aff1b723e */ /* 0x002fca00048070ff */
[----:B------:R1:W-:Y:S01]  /*2fe0*/  @!P0 STG.E.U8 desc[UR20][R16.64], R27 ;  /* 0x0000001b10008986 */ /* 0x0003e2000c101114 */
[----:B------:R-:W-:Y:S05]  /*2ff0*/  @P1 BRA `(.L_x_45) ;  /* 0x0000000000041947 */ /* 0x000fea0003800000 */
[----:B------:R4:W5:Y:S02]  /*3000*/  LDG.E.U8 R25, desc[UR20][R20.64+0x1] ;  /* 0x0000011414197981 */ /* 0x000964000c1e1100 */
.L_x_45:
[----:B------:R-:W-:Y:S05]  /*3010*/  BSYNC B1 ;  /* 0x0000000000017941 */ /* 0x000fea0003800000 */
.L_x_44:
[----:B-----5:R-:W-:Y:S01]  /*3020*/  LOP3.LUT R25, R25, 0xff, RZ, 0xc0, !PT ;  /* 0x000000ff19197812 */ /* 0x020fe200078ec0ff */
[----:B------:R-:W-:Y:S01]  /*3030*/  BSSY B1, `(.L_x_46) ;  /* 0x000000c000017945 */ /* 0x000fe20003800000 */
[----:B------:R-:W-:Y:S02]  /*3040*/  ISETP.GE.AND P0, PT, R24, 0x9, PT ;  /* 0x000000091800780c */ /* 0x000fe40003f06270 */
[----:B------:R-:W-:Y:S02]  /*3050*/  F2FP.F16.E4M3.UNPACK_B R25, R25 ;  /* 0x00000019ff19723e */ /* 0x000fe400020006ff */
[----:B------:R-:W-:-:S03]  /*3060*/  ISETP.LT.OR P2, PT, R6, 0x1, !P0 ;  /* 0x000000010600780c */ /* 0x000fc60004741670 */
[----:B------:R-:W-:-:S05]  /*3070*/  HADD2.F32 R26, -RZ, R25.H0_H0 ;  /* 0x20000019ff1a7230 */ /* 0x000fca0000004100 */
[----:B------:R-:W-:-:S04]  /*3080*/  FMUL R25, R26, R13 ;  /* 0x0000000d1a197220 */ /* 0x000fc80000400000 */
[----:B------:R-:W-:-:S05]  /*3090*/  FFMA R25, R82, R12, R25 ;  /* 0x0000000c52197223 */ /* 0x000fca0000000019 */
[----:B-1----:R-:W-:Y:S02]  /*30a0*/  F2FP.SATFINITE.E4M3.F32.PACK_AB_MERGE_C R27, RZ, R25, RZ ;  /* 0x00000019ff1b723e */ /* 0x002fe400048070ff */
[----:B------:R-:W-:-:S03]  /*30b0*/  PRMT R25, RZ, 0x7610, R25 ;  /* 0x00007610ff197816 */ /* 0x000fc60000000019 */
[----:B------:R1:W-:Y:S01]  /*30c0*/  @!P1 STG.E.U8 desc[UR20][R16.64+0x1], R27 ;  /* 0x0000011b10009986 */ /* 0x0003e2000c101114 */
[----:B------:R-:W-:Y:S05]  /*30d0*/  @P2 BRA `(.L_x_47) ;  /* 0x0000000000042947 */ /* 0x000fea0003800000 */
[----:B------:R0:W5:Y:S02]  /*30e0*/  LDG.E.U8 R25, desc[UR20][R4.64+0x8] ;  /* 0x0000081404197981 */ /* 0x000164000c1e1100 */
.L_x_47:
[----:B------:R-:W-:Y:S05]  /*30f0*/  BSYNC B1 ;  /* 0x0000000000017941 */ /* 0x000fea0003800000 */
.L_x_46:
        /* <DEDUP_REMOVED lines=13> */
.L_x_49:
[----:B------:R-:W-:Y:S05]  /*31d0*/  BSYNC B1 ;  /* 0x0000000000017941 */ /* 0x000fea0003800000 */
.L_x_48:
[----:B-----5:R-:W-:Y:S01]  /*31e0*/  LOP3.LUT R25, R25, 0xff, RZ, 0xc0, !PT ;  /* 0x000000ff19197812 */ /* 0x020fe200078ec0ff */
[----:B------:R-:W-:Y:S01]  /*31f0*/  BSSY B1, `(.L_x_50) ;  /* 0x000000b000017945 */ /* 0x000fe20003800000 */
[----:B------:R-:W-:Y:S02]  /*3200*/  ISETP.LT.OR P0, PT, R6, 0x9, !P0 ;  /* 0x000000090600780c */ /* 0x000fe40004701670 */
[----:B------:R-:W-:-:S05]  /*3210*/  F2FP.F16.E4M3.UNPACK_B R25, R25 ;  /* 0x00000019ff19723e */ /* 0x000fca00020006ff */
        /* <DEDUP_REMOVED lines=8> */
.L_x_51:
[----:B------:R-:W-:Y:S05]  /*32a0*/  BSYNC B1 ;  /* 0x0000000000017941 */ /* 0x000fea0003800000 */
.L_x_50:
        /* <DEDUP_REMOVED lines=12> */
.L_x_53:
[----:B------:R-:W-:Y:S05]  /*3370*/  BSYNC B1 ;  /* 0x0000000000017941 */ /* 0x000fea0003800000 */
.L_x_52:
        /* <DEDUP_REMOVED lines=13> */
.L_x_55:
[----:B------:R-:W-:Y:S05]  /*3450*/  BSYNC B1 ;  /* 0x0000000000017941 */ /* 0x000fea0003800000 */
.L_x_54:
        /* <DEDUP_REMOVED lines=13> */
.L_x_57:
[----:B------:R-:W-:Y:S05]  /*3530*/  BSYNC B1 ;  /* 0x0000000000017941 */ /* 0x000fea0003800000 */
.L_x_56:
        /* <DEDUP_REMOVED lines=12> */
.L_x_59:
[----:B------:R-:W-:Y:S05]  /*3600*/  BSYNC B1 ;  /* 0x0000000000017941 */ /* 0x000fea0003800000 */
.L_x_58:
        /* <DEDUP_REMOVED lines=12> */
.L_x_61:
[----:B------:R-:W-:Y:S05]  /*36d0*/  BSYNC B1 ;  /* 0x0000000000017941 */ /* 0x000fea0003800000 */
.L_x_60:
        /* <DEDUP_REMOVED lines=13> */
.L_x_63:
[----:B------:R-:W-:Y:S05]  /*37b0*/  BSYNC B1 ;  /* 0x0000000000017941 */ /* 0x000fea0003800000 */
.L_x_62:
        /* <DEDUP_REMOVED lines=13> */
.L_x_65:
[----:B------:R-:W-:Y:S05]  /*3890*/  BSYNC B1 ;  /* 0x0000000000017941 */ /* 0x000fea0003800000 */
.L_x_64:
        /* <DEDUP_REMOVED lines=12> */
.L_x_67:
[----:B------:R-:W-:Y:S05]  /*3960*/  BSYNC B1 ;  /* 0x0000000000017941 */ /* 0x000fea0003800000 */
.L_x_66:
        /* <DEDUP_REMOVED lines=12> */
.L_x_69:
[----:B------:R-:W-:Y:S05]  /*3a30*/  BSYNC B1 ;  /* 0x0000000000017941 */ /* 0x000fea0003800000 */
.L_x_68:
        /* <DEDUP_REMOVED lines=13> */
.L_x_71:
[----:B------:R-:W-:Y:S05]  /*3b10*/  BSYNC B1 ;  /* 0x0000000000017941 */ /* 0x000fea0003800000 */
.L_x_70:
        /* <DEDUP_REMOVED lines=13> */
.L_x_73:
[----:B------:R-:W-:Y:S05]  /*3bf0*/  BSYNC B1 ;  /* 0x0000000000017941 */ /* 0x000fea0003800000 */
.L_x_72:
        /* <DEDUP_REMOVED lines=12> */
.L_x_75:
[----:B------:R-:W-:Y:S05]  /*3cc0*/  BSYNC B1 ;  /* 0x0000000000017941 */ /* 0x000fea0003800000 */
.L_x_74:
        /* <DEDUP_REMOVED lines=12> */
.L_x_77:
[----:B------:R-:W-:Y:S05]  /*3d90*/  BSYNC B1 ;  /* 0x0000000000017941 */ /* 0x000fea0003800000 */
.L_x_76:
        /* <DEDUP_REMOVED lines=13> */
.L_x_79:
[----:B------:R-:W-:Y:S05]  /*3e70*/  BSYNC B1 ;  /* 0x0000000000017941 */ /* 0x000fea0003800000 */
.L_x_78:
        /* <DEDUP_REMOVED lines=13> */
.L_x_81:
[----:B------:R-:W-:Y:S05]  /*3f50*/  BSYNC B1 ;  /* 0x0000000000017941 */ /* 0x000fea0003800000 */
.L_x_80:
        /* <DEDUP_REMOVED lines=12> */
.L_x_83:
[----:B------:R-:W-:Y:S05]  /*4020*/  BSYNC B1 ;  /* 0x0000000000017941 */ /* 0x000fea0003800000 */
.L_x_82:
        /* <DEDUP_REMOVED lines=12> */
.L_x_85:
[----:B------:R-:W-:Y:S05]  /*40f0*/  BSYNC B1 ;  /* 0x0000000000017941 */ /* 0x000fea0003800000 */
.L_x_84:
        /* <DEDUP_REMOVED lines=13> */
.L_x_87:
[----:B------:R-:W-:Y:S05]  /*41d0*/  BSYNC B1 ;  /* 0x0000000000017941 */ /* 0x000fea0003800000 */
.L_x_86:
        /* <DEDUP_REMOVED lines=13> */
.L_x_89:
[----:B------:R-:W-:Y:S05]  /*42b0*/  BSYNC B1 ;  /* 0x0000000000017941 */ /* 0x000fea0003800000 */
.L_x_88:
        /* <DEDUP_REMOVED lines=12> */
.L_x_91:
[----:B------:R-:W-:Y:S05]  /*4380*/  BSYNC B1 ;  /* 0x0000000000017941 */ /* 0x000fea0003800000 */
.L_x_90:
        /* <DEDUP_REMOVED lines=12> */
.L_x_93:
[----:B------:R-:W-:Y:S05]  /*4450*/  BSYNC B1 ;  /* 0x0000000000017941 */ /* 0x000fea0003800000 */
.L_x_92:
        /* <DEDUP_REMOVED lines=13> */
.L_x_95:
[----:B------:R-:W-:Y:S05]  /*4530*/  BSYNC B1 ;  /* 0x0000000000017941 */ /* 0x000fea0003800000 */
.L_x_94:
[----:B-----5:R-:W-:Y:S01]  /*4540*/  LOP3.LUT R25, R25, 0xff, RZ, 0xc0, !PT ;  /* 0x000000ff19197812 */ /* 0x020fe200078ec0ff */
[----:B------:R-:W-:Y:S01]  /*4550*/  BSSY B1, `(.L_x_96) ;  /* 0x000000c000017945 */ /* 0x000fe20003800000 */
[----:B------:R-:W-:Y:S02]  /*4560*/  ISETP.GE.AND P1, PT, R24, 0x3a, PT ;  /* 0x0000003a1800780c */ /* 0x000fe40003f26270 */
[----:B------:R-:W-:Y:S02]  /*4570*/  F2FP.F16.E4M3.UNPACK_B R25, R25 ;  /* 0x00000019ff19723e */ /* 0x000fe400020006ff */
[----:B------:R-:W-:Y:S02]  /*4580*/  ISETP.LT.OR P3, PT, R6, 0x1, !P1 ;  /* 0x000000010600780c */ /* 0x000fe40004f61670 */
[----:B------:R-:W-:Y:S01]  /*4590*/  PRMT R24, RZ, 0x7610, R24 ;  /* 0x00007610ff187816 */ /* 0x000fe20000000018 */
[----:B------:R-:W-:-:S05]  /*45a0*/  HADD2.F32 R26, -RZ, R25.H0_H0 ;  /* 0x20000019ff1a7230 */ /* 0x000fca0000004100 */
[----:B------:R-:W-:-:S04]  /*45b0*/  FMUL R26, R26, R13 ;  /* 0x0000000d1a1a7220 */ /* 0x000fc80000400000 */
[----:B------:R-:W-:-:S05]  /*45c0*/  FFMA R26, R57, R12, R26 ;  /* 0x0000000c391a7223 */ /* 0x000fca000000001a */
[----:B------:R-:W-:-:S05]  /*45d0*/  F2FP.SATFINITE.E4M3.F32.PACK_AB_MERGE_C R25, RZ, R26, RZ ;  /* 0x0000001aff19723e */ /* 0x000fca00048070ff */
[----:B------:R0:W-:Y:S01]  /*45e0*/  @!P2 STG.E.U8 desc[UR20][R14.64+0x38], R25 ;  /* 0x000038190e00a986 */ /* 0x0001e2000c101114 */
[----:B------:R-:W-:Y:S05]  /*45f0*/  @P3 BRA `(.L_x_97) ;  /* 0x0000000000043947 */ /* 0x000fea0003800000 */
[----:B------:R0:W5:Y:S02]  /*4600*/  LDG.E.U8 R24, desc[UR20][R4.64+0x39] ;  /* 0x0000391404187981 */ /* 0x000164000c1e1100 */
.L_x_97:
[----:B------:R-:W-:Y:S05]  /*4610*/  BSYNC B1 ;  /* 0x0000000000017941 */ /* 0x000fea0003800000 */
.L_x_96:
[----:B-----5:R-:W-:Y:S01]  /*4620*/  LOP3.LUT R24, R24, 0xff, RZ, 0xc0, !PT ;  /* 0x000000ff18187812 */ /* 0x020fe200078ec0ff */
[----:B------:R-:W-:Y:S01]  /*4630*/  BSSY B1, `(.L_x_98) ;  /* 0x000000b000017945 */ /* 0x000fe20003800000 */
[----:B------:R-:W-:Y:S02]  /*4640*/  ISETP.LT.OR P0, PT, R6, 0x9, !P0 ;  /* 0x000000090600780c */ /* 0x000fe40004701670 */
[----:B------:R-:W-:Y:S02]  /*4650*/  F2FP.F16.E4M3.UNPACK_B R24, R24 ;  /* 0x00000018ff18723e */ /* 0x000fe400020006ff */
[----:B0-2---:R-:W-:-:S03]  /*4660*/  PRMT R4, RZ, 0x7610, R4 ;  /* 0x00007610ff047816 */ /* 0x005fc60000000004 */
[----:B------:R-:W-:-:S05]  /*4670*/  HADD2.F32 R24, -RZ, R24.H0_H0 ;  /* 0x20000018ff187230 */ /* 0x000fca0000004100 */
[----:B------:R-:W-:-:S04]  /*4680*/  FMUL R5, R24, R13 ;  /* 0x0000000d18057220 */ /* 0x000fc80000400000 */
[----:B------:R-:W-:-:S05]  /*4690*/  FFMA R5, R56, R12, R5 ;  /* 0x0000000c38057223 */ /* 0x000fca0000000005 */
[----:B------:R-:W-:-:S05]  /*46a0*/  F2FP.SATFINITE.E4M3.F32.PACK_AB_MERGE_C R5, RZ, R5, RZ ;  /* 0x00000005ff05723e */ /* 0x000fca00048070ff */
[----:B------:R0:W-:Y:S01]  /*46b0*/  @!P3 STG.E.U8 desc[UR20][R14.64+0x39], R5 ;  /* 0x000039050e00b986 */ /* 0x0001e2000c101114 */
[----:B------:R-:W-:Y:S05]  /*46c0*/  @P0 BRA `(.L_x_99) ;  /* 0x0000000000040947 */ /* 0x000fea0003800000 */
[----:B------:R2:W5:Y:S02]  /*46d0*/  LDG.E.U8 R4, desc[UR20][R20.64+0x38] ;  /* 0x0000381414047981 */ /* 0x000564000c1e1100 */
.L_x_99:
[----:B------:R-:W-:Y:S05]  /*46e0*/  BSYNC B1 ;  /* 0x0000000000017941 */ /* 0x000fea0003800000 */
.L_x_98:
[----:B-----5:R-:W-:Y:S01]  /*46f0*/  LOP3.LUT R4, R4, 0xff, RZ, 0xc0, !PT ;  /* 0x000000ff04047812 */ /* 0x020fe200078ec0ff */
[----:B------:R-:W-:Y:S01]  /*4700*/  BSSY B1, `(.L_x_100) ;  /* 0x000000b000017945 */ /* 0x000fe20003800000 */
[----:B------:R-:W-:Y:S02]  /*4710*/  ISETP.LT.OR P1, PT, R6, 0x9, !P1 ;  /* 0x000000090600780c */ /* 0x000fe40004f21670 */
[----:B------:R-:W-:-:S05]  /*4720*/  F2FP.F16.E4M3.UNPACK_B R4, R4 ;  /* 0x00000004ff04723e */ /* 0x000fca00020006ff */
[----:B------:R-:W-:-:S05]  /*4730*/  HADD2.F32 R4, -RZ, R4.H0_H0 ;  /* 0x20000004ff047230 */ /* 0x000fca0000004100 */
[----:B------:R-:W-:-:S04]  /*4740*/  FMUL R4, R4, R13 ;  /* 0x0000000d04047220 */ /* 0x000fc80000400000 */
[----:B------:R-:W-:-:S05]  /*4750*/  FFMA R4, R23, R12, R4 ;  /* 0x0000000c17047223 */ /* 0x000fca0000000004 */
[----:B0-----:R-:W-:Y:S02]  /*4760*/  F2FP.SATFINITE.E4M3.F32.PACK_AB_MERGE_C R5, RZ, R4, RZ ;  /* 0x00000004ff05723e */ /* 0x001fe400048070ff */
[----:B------:R-:W-:-:S03]  /*4770*/  PRMT R4, RZ, 0x7610, R4 ;  /* 0x00007610ff047816 */ /* 0x000fc60000000004 */
[----:B------:R0:W-:Y:S01]  /*4780*/  @!P0 STG.E.U8 desc[UR20][R16.64+0x38], R5 ;  /* 0x0000380510008986 */ /* 0x0001e2000c101114 */
[----:B------:R-:W-:Y:S05]  /*4790*/  @P1 BRA `(.L_x_101) ;  /* 0x0000000000041947 */ /* 0x000fea0003800000 */
[----:B------:R0:W5:Y:S02]  /*47a0*/  LDG.E.U8 R4, desc[UR20][R20.64+0x39] ;  /* 0x0000391414047981 */ /* 0x000164000c1e1100 */
.L_x_101:
[----:B------:R-:W-:Y:S05]  /*47b0*/  BSYNC B1 ;  /* 0x0000000000017941 */ /* 0x000fea0003800000 */
.L_x_100:
[----:B------:R-:W-:Y:S05]  /*47c0*/  @P1 BRA `(.L_x_102) ;  /* 0x0000000800601947 */ /* 0x000fea0003800000 */
[----:B-----5:R-:W-:-:S04]  /*47d0*/  LOP3.LUT R4, R4, 0xff, RZ, 0xc0, !PT ;  /* 0x000000ff04047812 */ /* 0x020fc800078ec0ff */
[----:B------:R-:W-:-:S05]  /*47e0*/  F2FP.F16.E4M3.UNPACK_B R4, R4 ;  /* 0x00000004ff04723e */ /* 0x000fca00020006ff */
[----:B------:R-:W-:-:S05]  /*47f0*/  HADD2.F32 R4, -RZ, R4.H0_H0 ;  /* 0x20000004ff047230 */ /* 0x000fca0000004100 */
[----:B0-----:R-:W-:-:S04]  /*4800*/  FMUL R5, R4, R13 ;  /* 0x0000000d04057220 */ /* 0x001fc80000400000 */
[----:B------:R-:W-:-:S05]  /*4810*/  FFMA R5, R22, R12, R5 ;  /* 0x0000000c16057223 */ /* 0x000fca0000000005 */
[----:B------:R-:W-:-:S05]  /*4820*/  F2FP.SATFINITE.E4M3.F32.PACK_AB_MERGE_C R5, RZ, R5, RZ ;  /* 0x00000005ff05723e */ /* 0x000fca00048070ff */
[----:B------:R0:W-:Y:S01]  /*4830*/  STG.E.U8 desc[UR20][R16.64+0x39], R5 ;  /* 0x0000390510007986 */ /* 0x0001e2000c101114 */
[----:B------:R-:W-:Y:S05]  /*4840*/  BRA `(.L_x_102) ;  /* 0x0000000800407947 */ /* 0x000fea0003800000 */
.L_x_37:
[C---:B------:R-:W-:Y:S01]  /*4850*/  ISETP.GE.AND P3, PT, R24.reuse, 0x1, PT ;  /* 0x000000011800780c */ /* 0x040fe20003f66270 */
[-C--:B------:R-:W-:Y:S01]  /*4860*/  FMUL R85, R85, R12.reuse ;  /* 0x0000000c55557220 */ /* 0x080fe20000400000 */
[----:B------:R-:W-:Y:S01]  /*4870*/  ISETP.GE.AND P0, PT, R24, 0x2, PT ;  /* 0x000000021800780c */ /* 0x000fe20003f06270 */
[-C--:B------:R-:W-:Y:S01]  /*4880*/  FMUL R84, R84, R12.reuse ;  /* 0x0000000c54547220 */ /* 0x080fe20000400000 */
[C---:B------:R-:W-:Y:S01]  /*4890*/  ISETP.LT.OR P1, PT, R6.reuse, 0x1, !P3 ;  /* 0x000000010600780c */ /* 0x040fe20005f21670 */
[-C--:B------:R-:W-:Y:S01]  /*48a0*/  FMUL R83, R83, R12.reuse ;  /* 0x0000000c53537220 */ /* 0x080fe20000400000 */
[----:B------:R-:W-:Y:S01]  /*48b0*/  ISETP.LT.OR P2, PT, R6, 0x1, !P0 ;  /* 0x000000010600780c */ /* 0x000fe20004741670 */
[-C--:B------:R-:W-:Y:S01]  /*48c0*/  FMUL R82, R82, R12.reuse ;  /* 0x0000000c52527220 */ /* 0x080fe20000400000 */
[----:B------:R-:W-:Y:S01]  /*48d0*/  ISETP.LT.OR P3, PT, R6, 0x9, !P3 ;  /* 0x000000090600780c */ /* 0x000fe20005f61670 */
[-C--:B------:R-:W-:Y:S01]  /*48e0*/  FMUL R81, R81, R12.reuse ;  /* 0x0000000c51517220 */ /* 0x080fe20000400000 */
[----:B------:R-:W-:Y:S01]  /*48f0*/  F2FP.SATFINITE.E4M3.F32.PACK_AB_MERGE_C R85, RZ, R85, RZ ;  /* 0x00000055ff55723e */ /* 0x000fe200048070ff */
[----:B------:R-:W-:Y:S01]  /*4900*/  FMUL R80, R80, R12 ;  /* 0x0000000c50507220 */ /* 0x000fe20000400000 */
[----:B------:R-:W-:Y:S01]  /*4910*/  F2FP.SATFINITE.E4M3.F32.PACK_AB_MERGE_C R5, RZ, R84, RZ ;  /* 0x00000054ff05723e */ /* 0x000fe200048070ff */
[-C--:B------:R-:W-:Y:S01]  /*4920*/  FMUL R79, R79, R12.reuse ;  /* 0x0000000c4f4f7220 */ /* 0x080fe20000400000 */
[----:B------:R-:W-:Y:S01]  /*4930*/  F2FP.SATFINITE.E4M3.F32.PACK_AB_MERGE_C R83, RZ, R83, RZ ;  /* 0x00000053ff53723e */ /* 0x000fe200048070ff */
[-C--:B------:R-:W-:Y:S01]  /*4940*/  FMUL R78, R78, R12.reuse ;  /* 0x0000000c4e4e7220 */ /* 0x080fe20000400000 */
[----:B------:R-:W-:Y:S01]  /*4950*/  ISETP.LT.OR P0, PT, R6, 0x9, !P0 ;  /* 0x000000090600780c */ /* 0x000fe20004701670 */
[----:B------:R-:W-:Y:S01]  /*4960*/  @!P1 STG.E.U8 desc[UR20][R14.64], R85 ;  /* 0x000000550e009986 */ /* 0x000fe2000c101114 */
[C---:B------:R-:W-:Y:S01]  /*4970*/  ISETP.GE.AND P1, PT, R24.reuse, 0x9, PT ;  /* 0x000000091800780c */ /* 0x040fe20003f26270 */
[-C--:B------:R-:W-:Y:S01]  /*4980*/  FMUL R77, R77, R12.reuse ;  /* 0x0000000c4d4d7220 */ /* 0x080fe20000400000 */
[----:B------:R-:W-:Y:S01]  /*4990*/  F2FP.SATFINITE.E4M3.F32.PACK_AB_MERGE_C R81, RZ, R81, RZ ;  /* 0x00000051ff51723e */ /* 0x000fe200048070ff */
[----:B------:R0:W-:Y:S01]  /*49a0*/  @!P2 STG.E.U8 desc[UR20][R14.64+0x1], R5 ;  /* 0x000001050e00a986 */ /* 0x0001e2000c101114 */
[----:B------:R-:W-:Y:S01]  /*49b0*/  ISETP.GE.AND P2, PT, R24, 0xa, PT ;  /* 0x0000000a1800780c */ /* 0x000fe20003f46270 */
[----:B------:R-:W-:Y:S01]  /*49c0*/  FMUL R76, R76, R12 ;  /* 0x0000000c4c4c7220 */ /* 0x000fe20000400000 */
[----:B------:R-:W-:Y:S01]  /*49d0*/  F2FP.SATFINITE.E4M3.F32.PACK_AB_MERGE_C R21, RZ, R80, RZ ;  /* 0x00000050ff15723e */ /* 0x000fe200048070ff */
[----:B------:R-:W-:Y:S01]  /*49e0*/  @!P3 STG.E.U8 desc[UR20][R16.64], R83 ;  /* 0x000000531000b986 */ /* 0x000fe2000c101114 */
[----:B------:R-:W-:Y:S01]  /*49f0*/  ISETP.LT.OR P3, PT, R6, 0x1, !P1 ;  /* 0x000000010600780c */ /* 0x000fe20004f61670 */
[-C--:B------:R-:W-:Y:S01]  /*4a00*/  FMUL R74, R74, R12.reuse ;  /* 0x0000000c4a4a7220 */ /* 0x080fe20000400000 */
[C---:B------:R-:W-:Y:S01]  /*4a10*/  ISETP.LT.OR P5, PT, R6.reuse, 0x1, !P2 ;  /* 0x000000010600780c */ /* 0x040fe200057a1670 */
[-C--:B------:R-:W-:Y:S01]  /*4a20*/  FMUL R75, R75, R12.reuse ;  /* 0x0000000c4b4b7220 */ /* 0x080fe20000400000 */
[----:B------:R-:W-:Y:S01]  /*4a30*/  ISETP.LT.OR P1, PT, R6, 0x9, !P1 ;  /* 0x000000090600780c */ /* 0x000fe20004f21670 */
[-C--:B------:R-:W-:Y:S01]  /*4a40*/  FMUL R73, R73, R12.reuse ;  /* 0x0000000c49497220 */ /* 0x080fe20000400000 */
[----:B------:R-:W-:Y:S01]  /*4a50*/  F2FP.SATFINITE.E4M3.F32.PACK_AB_MERGE_C R79, RZ, R79, RZ ;  /* 0x0000004fff4f723e */ /* 0x000fe200048070ff */
[----:B------:R-:W-:Y:S01]  /*4a60*/  FMUL R72, R72, R12 ;  /* 0x0000000c48487220 */ /* 0x000fe20000400000 */
[----:B0-----:R-:W-:Y:S01]  /*4a70*/  F2FP.SATFINITE.E4M3.F32.PACK_AB_MERGE_C R5, RZ, R82, RZ ;  /* 0x00000052ff05723e */ /* 0x001fe200048070ff */
[-C--:B------:R-:W-:Y:S01]  /*4a80*/  FMUL R70, R70, R12.reuse ;  /* 0x0000000c46467220 */ /* 0x080fe20000400000 */
[----:B------:R-:W-:Y:S01]  /*4a90*/  ISETP.LT.OR P2, PT, R6, 0x9, !P2 ;  /* 0x000000090600780c */ /* 0x000fe20005741670 */
[----:B------:R-:W-:Y:S01]  /*4aa0*/  FMUL R71, R71, R12 ;  /* 0x0000000c47477220 */ /* 0x000fe20000400000 */
[----:B------:R-:W-:Y:S01]  /*4ab0*/  F2FP.SATFINITE.E4M3.F32.PACK_AB_MERGE_C R25, RZ, R78, RZ ;  /* 0x0000004eff19723e */ /* 0x000fe200048070ff */
[----:B------:R0:W-:Y:S01]  /*4ac0*/  @!P0 STG.E.U8 desc[UR20][R16.64+0x1], R5 ;  /* 0x0000010510008986 */ /* 0x0001e2000c101114 */
[C---:B------:R-:W-:Y:S01]  /*4ad0*/  ISETP.GE.AND P0, PT, R24.reuse, 0x11, PT ;  /* 0x000000111800780c */ /* 0x040fe20003f06270 */
[-C--:B------:R-:W-:Y:S01]  /*4ae0*/  FMUL R69, R69, R12.reuse ;  /* 0x0000000c45457220 */ /* 0x080fe20000400000 */
[----:B------:R-:W-:Y:S01]  /*4af0*/  F2FP.SATFINITE.E4M3.F32.PACK_AB_MERGE_C R77, RZ, R77, RZ ;  /* 0x0000004dff4d723e */ /* 0x000fe200048070ff */
[----:B------:R-:W-:Y:S01]  /*4b00*/  @!P3 STG.E.U8 desc[UR20][R14.64+0x8], R81 ;  /* 0x000008510e00b986 */ /* 0x000fe2000c101114 */
[----:B------:R-:W-:Y:S01]  /*4b10*/  ISETP.GE.AND P3, PT, R24, 0x12, PT ;  /* 0x000000121800780c */ /* 0x000fe20003f66270 */
[-C--:B------:R-:W-:Y:S01]  /*4b20*/  FMUL R68, R68, R12.reuse ;  /* 0x0000000c44447220 */ /* 0x080fe20000400000 */
[----:B------:R-:W-:Y:S01]  /*4b30*/  F2FP.SATFINITE.E4M3.F32.PACK_AB_MERGE_C R75, RZ, R75, RZ ;  /* 0x0000004bff4b723e */ /* 0x000fe200048070ff */
[----:B------:R1:W-:Y:S01]  /*4b40*/  @!P5 STG.E.U8 desc[UR20][R14.64+0x9], R21 ;  /* 0x000009150e00d986 */ /* 0x0003e2000c101114 */
[C---:B------:R-:W-:Y:S01]  /*4b50*/  ISETP.LT.OR P5, PT, R6.reuse, 0x1, !P3 ;  /* 0x000000010600780c */ /* 0x040fe20005fa1670 */
[-C--:B------:R-:W-:Y:S01]  /*4b60*/  FMUL R67, R67, R12.reuse ;  /* 0x0000000c43437220 */ /* 0x080fe20000400000 */
[C---:B------:R-:W-:Y:S01]  /*4b70*/  ISETP.LT.OR P3, PT, R6.reuse, 0x9, !P3 ;  /* 0x000000090600780c */ /* 0x040fe20005f61670 */
[----:B------:R-:W-:Y:S01]  /*4b80*/  @!P1 STG.E.U8 desc[UR20][R16.64+0x8], R79 ;  /* 0x0000084f10009986 */ /* 0x000fe2000c101114 */
[----:B------:R-:W-:Y:S01]  /*4b90*/  ISETP.LT.OR P1, PT, R6, 0x1, !P0 ;  /* 0x000000010600780c */ /* 0x000fe20004721670 */
[----:B------:R-:W-:Y:S01]  /*4ba0*/  FMUL R66, R66, R12 ;  /* 0x0000000c42427220 */ /* 0x000fe20000400000 */
[----:B0-----:R-:W-:Y:S01]  /*4bb0*/  F2FP.SATFINITE.E4M3.F32.PACK_AB_MERGE_C R5, RZ, R76, RZ ;  /* 0x0000004cff05723e */ /* 0x001fe200048070ff */
[----:B------:R-:W-:Y:S01]  /*4bc0*/  @!P2 STG.E.U8 desc[UR20][R16.64+0x9], R25 ;  /* 0x000009191000a986 */ /* 0x000fe2000c101114 */
[----:B------:R-:W-:Y:S01]  /*4bd0*/  ISETP.GE.AND P2, PT, R24, 0x19, PT ;  /* 0x000000191800780c */ /* 0x000fe20003f46270 */
[-C--:B------:R-:W-:Y:S01]  /*4be0*/  FMUL R65, R65, R12.reuse ;  /* 0x0000000c41417220 */ /* 0x080fe20000400000 */
[----:B------:R-:W-:Y:S01]  /*4bf0*/  ISETP.LT.OR P0, PT, R6, 0x9, !P0 ;  /* 0x000000090600780c */ /* 0x000fe20004701670 */
[----:B------:R-:W-:Y:S01]  /*4c00*/  FMUL R64, R64, R12 ;  /* 0x0000000c40407220 */ /* 0x000fe20000400000 */
[----:B------:R-:W-:Y:S01]  /*4c10*/  ISETP.LT.OR P6, PT, R6, 0x1, !P2 ;  /* 0x000000010600780c */ /* 0x000fe200057c1670 */
[----:B------:R0:W-:Y:S01]  /*4c20*/  @!P5 STG.E.U8 desc[UR20][R14.64+0x11], R5 ;  /* 0x000011050e00d986 */ /* 0x0001e2000c101114 */
[----:B-1----:R-:W-:Y:S01]  /*4c30*/  F2FP.SATFINITE.E4M3.F32.PACK_AB_MERGE_C R21, RZ, R74, RZ ;  /* 0x0000004aff15723e */ /* 0x002fe200048070ff */
[-C--:B------:R-:W-:Y:S01]  /*4c40*/  FMUL R62, R62, R12.reuse ;  /* 0x0000000c3e3e7220 */ /* 0x080fe20000400000 */
[----:B------:R-:W-:Y:S01]  /*4c50*/  F2FP.SATFINITE.E4M3.F32.PACK_AB_MERGE_C R73, RZ, R73, RZ ;  /* 0x00000049ff49723e */ /* 0x000fe200048070ff */
[----:B------:R-:W-:Y:S01]  /*4c60*/  @!P1 STG.E.U8 desc[UR20][R14.64+0x10], R77 ;  /* 0x0000104d0e009986 */ /* 0x000fe2000c101114 */
[----:B------:R-:W-:Y:S01]  /*4c70*/  ISETP.GE.AND P1, PT, R24, 0x1a, PT ;  /* 0x0000001a1800780c */ /* 0x000fe20003f26270 */
[-C--:B------:R-:W-:Y:S01]  /*4c80*/  FMUL R63, R63, R12.reuse ;  /* 0x0000000c3f3f7220 */ /* 0x080fe20000400000 */
[C---:B------:R-:W-:Y:S01]  /*4c90*/  ISETP.LT.OR P2, PT, R6.reuse, 0x9, !P2 ;  /* 0x000000090600780c */ /* 0x040fe20005741670 */
[----:B------:R1:W-:Y:S01]  /*4ca0*/  @!P3 STG.E.U8 desc[UR20][R16.64+0x11], R21 ;  /* 0x000011151000b986 */ /* 0x0003e2000c101114 */
[C---:B------:R-:W-:Y:S01]  /*4cb0*/  ISETP.LT.OR P5, PT, R6.reuse, 0x1, !P1 ;  /* 0x000000010600780c */ /* 0x040fe20004fa1670 */
[----:B------:R-:W-:Y:S01]  /*4cc0*/  FMUL R61, R61, R12 ;  /* 0x0000000c3d3d7220 */ /* 0x000fe20000400000 */
[----:B------:R-:W-:Y:S01]  /*4cd0*/  ISETP.LT.OR P3, PT, R6, 0x9, !P1 ;  /* 0x000000090600780c */ /* 0x000fe20004f61670 */
[----:B------:R-:W-:Y:S01]  /*4ce0*/  @!P0 STG.E.U8 desc[UR20][R16.64+0x10], R75 ;  /* 0x0000104b10008986 */ /* 0x000fe2000c101114 */
[----:B0-----:R-:W-:Y:S01]  /*4cf0*/  F2FP.SATFINITE.E4M3.F32.PACK_AB_MERGE_C R5, RZ, R72, RZ ;  /* 0x00000048ff05723e */ /* 0x001fe200048070ff */
[-C--:B------:R-:W-:Y:S01]  /*4d00*/  FMUL R60, R60, R12.reuse ;  /* 0x0000000c3c3c7220 */ /* 0x080fe20000400000 */
[C---:B------:R-:W-:Y:S01]  /*4d10*/  ISETP.GE.AND P0, PT, R24.reuse, 0x21, PT ;  /* 0x000000211800780c */ /* 0x040fe20003f06270 */
[----:B------:R-:W-:Y:S01]  /*4d20*/  @!P6 STG.E.U8 desc[UR20][R14.64+0x18], R73 ;  /* 0x000018490e00e986 */ /* 0x000fe2000c101114 */
[----:B------:R-:W-:Y:S01]  /*4d30*/  ISETP.GE.AND P1, PT, R24, 0x22, PT ;  /* 0x000000221800780c */ /* 0x000fe20003f26270 */
[-C--:B------:R-:W-:Y:S01]  /*4d40*/  FMUL R59, R59, R12.reuse ;  /* 0x0000000c3b3b7220 */ /* 0x080fe20000400000 */
[----:B------:R-:W-:Y:S01]  /*4d50*/  ISETP.LT.OR P6, PT, R6, 0x1, !P0 ;  /* 0x000000010600780c */ /* 0x000fe200047c1670 */
[----:B------:R-:W-:Y:S01]  /*4d60*/  FMUL R58, R58, R12 ;  /* 0x0000000c3a3a7220 */ /* 0x000fe20000400000 */
[----:B-1----:R-:W-:Y:S01]  /*4d70*/  F2FP.SATFINITE.E4M3.F32.PACK_AB_MERGE_C R21, RZ, R70, RZ ;  /* 0x00000046ff15723e */ /* 0x002fe200048070ff */
[----:B------:R0:W-:Y:S01]  /*4d80*/  @!P5 STG.E.U8 desc[UR20][R14.64+0x19], R5 ;  /* 0x000019050e00d986 */ /* 0x0001e2000c101114 */
[----:B------:R-:W-:Y:S01]  /*4d90*/  ISETP.LT.OR P5, PT, R6, 0x1, !P1 ;  /* 0x000000010600780c */ /* 0x000fe20004fa1670 */
[-C--:B------:R-:W-:Y:S01]  /*4da0*/  FMUL R57, R57, R12.reuse ;  /* 0x0000000c39397220 */ /* 0x080fe20000400000 */
[----:B------:R-:W-:Y:S01]  /*4db0*/  F2FP.SATFINITE.E4M3.F32.PACK_AB_MERGE_C R71, RZ, R71, RZ ;  /* 0x00000047ff47723e */ /* 0x000fe200048070ff */
[----:B------:R1:W-:Y:S01]  /*4dc0*/  @!P3 STG.E.U8 desc[UR20][R16.64+0x19], R21 ;  /* 0x000019151000b986 */ /* 0x0003e2000c101114 */
[----:B------:R-:W-:Y:S01]  /*4dd0*/  F2FP.SATFINITE.E4M3.F32.PACK_AB_MERGE_C R69, RZ, R69, RZ ;  /* 0x00000045ff45723e */ /* 0x000fe200048070ff */
[----:B------:R-:W-:Y:S01]  /*4de0*/  FMUL R56, R56, R12 ;  /* 0x0000000c38387220 */ /* 0x000fe20000400000 */
[----:B------:R-:W-:Y:S01]  /*4df0*/  F2FP.SATFINITE.E4M3.F32.PACK_AB_MERGE_C R25, RZ, R68, RZ ;  /* 0x00000044ff19723e */ /* 0x000fe200048070ff */
[----:B------:R-:W-:Y:S01]  /*4e00*/  @!P2 STG.E.U8 desc[UR20][R16.64+0x18], R71 ;  /* 0x000018471000a986 */ /* 0x000fe2000c101114 */
[----:B------:R-:W-:Y:S01]  /*4e10*/  ISETP.LT.OR P3, PT, R6, 0x9, !P1 ;  /* 0x000000090600780c */ /* 0x000fe20004f61670 */
[-C--:B------:R-:W-:Y:S01]  /*4e20*/  FMUL R23, R23, R12.reuse ;  /* 0x0000000c17177220 */ /* 0x080fe20000400000 */
[----:B------:R-:W-:Y:S01]  /*4e30*/  ISETP.GE.AND P2, PT, R24, 0x29, PT ;  /* 0x000000291800780c */ /* 0x000fe20003f46270 */
[----:B------:R-:W-:Y:S01]  /*4e40*/  @!P6 STG.E.U8 desc[UR20][R14.64+0x20], R69 ;  /* 0x000020450e00e986 */ /* 0x000fe2000c101114 */
[----:B------:R-:W-:Y:S01]  /*4e50*/  ISETP.LT.OR P0, PT, R6, 0x9, !P0 ;  /* 0x000000090600780c */ /* 0x000fe20004701670 */
[----:B------:R-:W-:Y:S01]  /*4e60*/  FMUL R22, R22, R12 ;  /* 0x0000000c16167220 */ /* 0x000fe20000400000 */
[----:B------:R-:W-:Y:S01]  /*4e70*/  ISETP.GE.AND P1, PT, R24, 0x2a, PT ;  /* 0x0000002a1800780c */ /* 0x000fe20003f26270 */
[----:B------:R-:W-:Y:S01]  /*4e80*/  @!P5 STG.E.U8 desc[UR20][R14.64+0x21], R25 ;  /* 0x000021190e00d986 */ /* 0x000fe2000c101114 */
[----:B------:R-:W-:-:S02]  /*4e90*/  ISETP.LT.OR P6, PT, R6, 0x1, !P2 ;  /* 0x000000010600780c */ /* 0x000fc400057c1670 */
[C---:B------:R-:W-:Y:S02]  /*4ea0*/  ISETP.LT.OR P5, PT, R6.reuse, 0x1, !P1 ;  /* 0x000000010600780c */ /* 0x040fe40004fa1670 */
[----:B------:R-:W-:Y:S02]  /*4eb0*/  F2FP.SATFINITE.E4M3.F32.PACK_AB_MERGE_C R67, RZ, R67, RZ ;  /* 0x00000043ff43723e */ /* 0x000fe400048070ff */
[----:B0-----:R-:W-:Y:S02]  /*4ec0*/  F2FP.SATFINITE.E4M3.F32.PACK_AB_MERGE_C R5, RZ, R66, RZ ;  /* 0x00000042ff05723e */ /* 0x001fe400048070ff */
[----:B------:R-:W-:Y:S01]  /*4ed0*/  F2FP.SATFINITE.E4M3.F32.PACK_AB_MERGE_C R65, RZ, R65, RZ ;  /* 0x00000041ff41723e */ /* 0x000fe200048070ff */
[----:B------:R-:W-:Y:S01]  /*4ee0*/  @!P0 STG.E.U8 desc[UR20][R16.64+0x20], R67 ;  /* 0x0000204310008986 */ /* 0x000fe2000c101114 */
[----:B-1----:R-:W-:Y:S02]  /*4ef0*/  F2FP.SATFINITE.E4M3.F32.PACK_AB_MERGE_C R21, RZ, R64, RZ ;  /* 0x00000040ff15723e */ /* 0x002fe400048070ff */
[C---:B------:R-:W-:Y:S01]  /*4f00*/  ISETP.LT.OR P1, PT, R6.reuse, 0x9, !P1 ;  /* 0x000000090600780c */ /* 0x040fe20004f21670 */
[----:B------:R0:W-:Y:S01]  /*4f10*/  @!P3 STG.E.U8 desc[UR20][R16.64+0x21], R5 ;  /* 0x000021051000b986 */ /* 0x0001e2000c101114 */
[----:B------:R-:W-:-:S02]  /*4f20*/  ISETP.LT.OR P2, PT, R6, 0x9, !P2 ;  /* 0x000000090600780c */ /* 0x000fc40005741670 */
[C---:B------:R-:W-:Y:S01]  /*4f30*/  ISETP.GE.AND P3, PT, R24.reuse, 0x31, PT ;  /* 0x000000311800780c */ /* 0x040fe20003f66270 */
[----:B------:R-:W-:Y:S01]  /*4f40*/  @!P6 STG.E.U8 desc[UR20][R14.64+0x28], R65 ;  /* 0x000028410e00e986 */ /* 0x000fe2000c101114 */
[----:B------:R-:W-:Y:S02]  /*4f50*/  ISETP.GE.AND P0, PT, R24, 0x32, PT ;  /* 0x000000321800780c */ /* 0x000fe40003f06270 */
[----:B------:R-:W-:Y:S01]  /*4f60*/  F2FP.SATFINITE.E4M3.F32.PACK_AB_MERGE_C R63, RZ, R63, RZ ;  /* 0x0000003fff3f723e */ /* 0x000fe200048070ff */
[----:B------:R1:W-:Y:S01]  /*4f70*/  @!P5 STG.E.U8 desc[UR20][R14.64+0x29], R21 ;  /* 0x000029150e00d986 */ /* 0x0003e2000c101114 */
[C---:B------:R-:W-:Y:S02]  /*4f80*/  ISETP.LT.OR P5, PT, R6.reuse, 0x1, !P3 ;  /* 0x000000010600780c */ /* 0x040fe40005fa1670 */
[----:B------:R-:W-:Y:S02]  /*4f90*/  ISETP.LT.OR P6, PT, R6, 0x1, !P0 ;  /* 0x000000010600780c */ /* 0x000fe400047c1670 */
[----:B0-----:R-:W-:Y:S01]  /*4fa0*/  F2FP.SATFINITE.E4M3.F32.PACK_AB_MERGE_C R5, RZ, R62, RZ ;  /* 0x0000003eff05723e */ /* 0x001fe200048070ff */
[----:B------:R-:W-:Y:S01]  /*4fb0*/  @!P2 STG.E.U8 desc[UR20][R16.64+0x28], R63 ;  /* 0x0000283f1000a986 */ /* 0x000fe2000c101114 */
[----:B------:R-:W-:-:S02]  /*4fc0*/  F2FP.SATFINITE.E4M3.F32.PACK_AB_MERGE_C R61, RZ, R61, RZ ;  /* 0x0000003dff3d723e */ /* 0x000fc400048070ff */
[----:B------:R-:W-:Y:S01]  /*4fd0*/  ISETP.GE.AND P2, PT, R24, 0x3a, PT ;  /* 0x0000003a1800780c */ /* 0x000fe20003f46270 */
[----:B------:R0:W-:Y:S01]  /*4fe0*/  @!P1 STG.E.U8 desc[UR20][R16.64+0x29], R5 ;  /* 0x0000290510009986 */ /* 0x0001e2000c101114 */
[----:B------:R-:W-:Y:S02]  /*4ff0*/  ISETP.LT.OR P1, PT, R6, 0x9, !P3 ;  /* 0x000000090600780c */ /* 0x000fe40005f21670 */
[----:B-1----:R-:W-:Y:S01]  /*5000*/  F2FP.SATFINITE.E4M3.F32.PACK_AB_MERGE_C R21, RZ, R60, RZ ;  /* 0x0000003cff15723e */ /* 0x002fe200048070ff */
[----:B------:R-:W-:Y:S01]  /*5010*/  @!P5 STG.E.U8 desc[UR20][R14.64+0x30], R61 ;  /* 0x0000303d0e00d986 */ /* 0x000fe2000c101114 */
[----:B------:R-:W-:Y:S02]  /*5020*/  ISETP.GE.AND P3, PT, R24, 0x39, PT ;  /* 0x000000391800780c */ /* 0x000fe40003f66270 */
[C---:B------:R-:W-:Y:S01]  /*5030*/  ISETP.LT.OR P0, PT, R6.reuse, 0x9, !P0 ;  /* 0x000000090600780c */ /* 0x040fe20004701670 */
[----:B------:R1:W-:Y:S01]  /*5040*/  @!P6 STG.E.U8 desc[UR20][R14.64+0x31], R21 ;  /* 0x000031150e00e986 */ /* 0x0003e2000c101114 */
[----:B------:R-:W-:-:S02]  /*5050*/  ISETP.LT.OR P5, PT, R6, 0x1, !P3 ;  /* 0x000000010600780c */ /* 0x000fc40005fa1670 */
[C---:B------:R-:W-:Y:S02]  /*5060*/  ISETP.LT.OR P6, PT, R6.reuse, 0x1, !P2 ;  /* 0x000000010600780c */ /* 0x040fe400057c1670 */
[C---:B------:R-:W-:Y:S02]  /*5070*/  ISETP.LT.OR P3, PT, R6.reuse, 0x9, !P3 ;  /* 0x000000090600780c */ /* 0x040fe40005f61670 */
[----:B------:R-:W-:Y:S02]  /*5080*/  ISETP.LT.OR P2, PT, R6, 0x9, !P2 ;  /* 0x000000090600780c */ /* 0x000fe40005741670 */
[----:B------:R-:W-:Y:S02]  /*5090*/  F2FP.SATFINITE.E4M3.F32.PACK_AB_MERGE_C R59, RZ, R59, RZ ;  /* 0x0000003bff3b723e */ /* 0x000fe400048070ff */
[----:B0-----:R-:W-:Y:S02]  /*50a0*/  F2FP.SATFINITE.E4M3.F32.PACK_AB_MERGE_C R5, RZ, R58, RZ ;  /* 0x0000003aff05723e */ /* 0x001fe400048070ff */
[----:B------:R-:W-:Y:S01]  /*50b0*/  F2FP.SATFINITE.E4M3.F32.PACK_AB_MERGE_C R57, RZ, R57, RZ ;  /* 0x00000039ff39723e */ /* 0x000fe200048070ff */
[----:B------:R0:W-:Y:S01]  /*50c0*/  @!P1 STG.E.U8 desc[UR20][R16.64+0x30], R59 ;  /* 0x0000303b10009986 */ /* 0x0001e2000c101114 */
[----:B-1----:R-:W-:-:S02]  /*50d0*/  F2FP.SATFINITE.E4M3.F32.PACK_AB_MERGE_C R21, RZ, R56, RZ ;  /* 0x00000038ff15723e */ /* 0x002fc400048070ff */
[----:B------:R-:W-:Y:S01]  /*50e0*/  F2FP.SATFINITE.E4M3.F32.PACK_AB_MERGE_C R23, RZ, R23, RZ ;  /* 0x00000017ff17723e */ /* 0x000fe200048070ff */
[----:B------:R0:W-:Y:S01]  /*50f0*/  @!P0 STG.E.U8 desc[UR20][R16.64+0x31], R5 ;  /* 0x0000310510008986 */ /* 0x0001e2000c101114 */
[----:B------:R-:W-:-:S03]  /*5100*/  F2FP.SATFINITE.E4M3.F32.PACK_AB_MERGE_C R25, RZ, R22, RZ ;  /* 0x00000016ff19723e */ /* 0x000fc600048070ff */
[----:B------:R0:W-:Y:S04]  /*5110*/  @!P5 STG.E.U8 desc[UR20][R14.64+0x38], R57 ;  /* 0x000038390e00d986 */ /* 0x0001e8000c101114 */
[----:B------:R0:W-:Y:S04]  /*5120*/  @!P6 STG.E.U8 desc[UR20][R14.64+0x39], R21 ;  /* 0x000039150e00e986 */ /* 0x0001e8000c101114 */
[----:B------:R0:W-:Y:S04]  /*5130*/  @!P3 STG.E.U8 desc[UR20][R16.64+0x38], R23 ;  /* 0x000038171000b986 */ /* 0x0001e8000c101114 */
[----:B------:R0:W-:Y:S02]  /*5140*/  @!P2 STG.E.U8 desc[UR20][R16.64+0x39], R25 ;  /* 0x000039191000a986 */ /* 0x0001e4000c101114 */
.L_x_102:
[----:B------:R-:W-:Y:S05]  /*5150*/  BSYNC B0 ;  /* 0x0000000000007941 */ /* 0x000fea0003800000 */
.L_x_36:
[C---:B------:R-:W-:Y:S01]  /*5160*/  LEA R2, P0, R8.reuse, R2, 0x1 ;  /* 0x0000000208027211 */ /* 0x040fe200078008ff */
[----:B------:R-:W-:Y:S01]  /*5170*/  ULDC.64 UR6, c[0x0][0x650] ;  /* 0x0001940000067ab9 */ /* 0x000fe20000000a00 */
[----:B-----5:R-:W-:Y:S01]  /*5180*/  IMAD.U32 R4, RZ, RZ, UR12 ;  /* 0x0000000cff047e24 */ /* 0x020fe2000f8e00ff */
[----:B0-----:R-:W-:Y:S01]  /*5190*/  PRMT R14, RZ, 0x7610, R14 ;  /* 0x00007610ff0e7816 */ /* 0x001fe2000000000e */
[----:B------:R-:W-:Y:S01]  /*51a0*/  IMAD.MOV.U32 R6, RZ, RZ, -0x1 ;  /* 0xffffffffff067424 */ /* 0x000fe200078e00ff */
[----:B------:R-:W-:Y:S01]  /*51b0*/  LEA.HI.X R3, R8, R3, R0, 0x1, P0 ;  /* 0x0000000308037211 */ /* 0x000fe200000f0c00 */
[----:B------:R0:W-:Y:S01]  /*51c0*/  SYNCS.ARRIVE.TRANS64.A1T0 RZ, [R4+UR23], RZ ;  /* 0x000000ff04ff79a7 */ /* 0x0001e20008100017 */
[----:B------:R-:W-:Y:S01]  /*51d0*/  ISETP.GE.U32.AND P0, PT, R2, UR6, PT ;  /* 0x0000000602007c0c */ /* 0x000fe2000bf06070 */
[----:B------:R-:W-:-:S03]  /*51e0*/  IMAD.MOV.U32 R5, RZ, RZ, -0x1 ;  /* 0xffffffffff057424 */ /* 0x000fc600078e00ff */
[----:B------:R-:W-:Y:S01]  /*51f0*/  ISETP.GE.U32.AND.EX P0, PT, R3, UR7, PT, P0 ;  /* 0x0000000703007c0c */ /* 0x000fe2000bf06100 */
[----:B0-----:R-:W-:-:S12]  /*5200*/  IMAD.MOV.U32 R4, RZ, RZ, -0x1 ;  /* 0xffffffffff047424 */ /* 0x001fd800078e00ff */
[----:B------:R-:W-:Y:S05]  /*5210*/  @P0 BRA `(.L_x_103) ;  /* 0x0000000400600947 */ /* 0x000fea0003800000 */
[----:B------:R-:W0:Y:S01]  /*5220*/  S2R R26, SR_CTAID.X ;  /* 0x00000000001a7919 */ /* 0x000e220000002500 */
[----:B--234-:R-:W2:Y:S01]  /*5230*/  LDC.64 R20, c[0x0][0x628] ;  /* 0x00018a00ff147b82 */ /* 0x01cea20000000a00 */
[----:B------:R-:W-:Y:S01]  /*5240*/  ULDC UR6, c[0x0][0x150] ;  /* 0x0000540000067ab9 */ /* 0x000fe20000000800 */
[----:B-1----:R-:W-:Y:S01]  /*5250*/  IMAD.MOV.U32 R16, RZ, RZ, R2 ;  /* 0x000000ffff107224 */ /* 0x002fe200078e0002 */
[----:B------:R-:W1:Y:S01]  /*5260*/  S2R R28, SR_CTAID.Y ;  /* 0x00000000001c7919 */ /* 0x000e620000002600 */
[----:B------:R-:W-:-:S04]  /*5270*/  IMAD.MOV.U32 R17, RZ, RZ, R3 ;  /* 0x000000ffff117224 */ /* 0x000fc800078e0003 */
[----:B------:R-:W3:Y:S08]  /*5280*/  LDC R29, c[0x0][0x144] ;  /* 0x00005100ff1d7b82 */ /* 0x000ef00000000800 */
[----:B------:R-:W4:Y:S08]  /*5290*/  LDC R6, c[0x0][0x630] ;  /* 0x00018c00ff067b82 */ /* 0x000f300000000800 */
[----:B------:R-:W1:Y:S01]  /*52a0*/  LDC.64 R24, c[0x0][0x620] ;  /* 0x00018800ff187b82 */ /* 0x000e620000000a00 */
[----:B--2---:R-:W-:-:S04]  /*52b0*/  ISETP.NE.U32.AND P0, PT, R20, RZ, PT ;  /* 0x000000ff1400720c */ /* 0x004fc80003f05070 */
[----:B------:R-:W-:Y:S02]  /*52c0*/  ISETP.NE.AND.EX P0, PT, R21, RZ, PT, P0 ;  /* 0x000000ff1500720c */ /* 0x000fe40003f05300 */
[----:B0-----:R-:W-:-:S05]  /*52d0*/  I2FP.F32.U32 R4, R26 ;  /* 0x0000001a00047245 */ /* 0x001fca0000201000 */
[----:B------:R-:W-:-:S04]  /*52e0*/  FMUL R4, R4, UR6 ;  /* 0x0000000604047c20 */ /* 0x000fc80008400000 */
[----:B------:R0:W2:Y:S02]  /*52f0*/  F2I.U32.TRUNC.NTZ R27, R4 ;  /* 0x00000004001b7305 */ /* 0x0000a4000020f000 */
[----:B---34-:R-:W-:Y:S05]  /*5300*/  @!P0 BRA `(.L_x_104) ;  /* 0x0000000000288947 */ /* 0x018fea0003800000 */
[----:B------:R-:W3:Y:S02]  /*5310*/  LDC R5, c[0x0][0x634] ;  /* 0x00018d00ff057b82 */ /* 0x000ee40000000800 */
[----:B---3--:R-:W-:-:S05]  /*5320*/  IADD3 R17, P0, R2, R5, RZ ;  /* 0x0000000502117210 */ /* 0x008fca0007f1e0ff */
[----:B------:R-:W-:-:S04]  /*5330*/  IMAD.X R23, RZ, RZ, R3, P0 ;  /* 0x000000ffff177224 */ /* 0x000fc800000e0603 */
[----:B0-----:R-:W-:-:S04]  /*5340*/  IMAD.WIDE.U32 R4, R23, R20, RZ ;  /* 0x0000001417047225 */ /* 0x001fc800078e00ff */
[----:B------:R-:W-:-:S04]  /*5350*/  IMAD.WIDE.U32 R14, P0, R17, R21, R4 ;  /* 0x00000015110e7225 */ /* 0x000fc80007800004 */
[----:B------:R-:W-:-:S04]  /*5360*/  IMAD.WIDE.U32 R4, R17, R20, RZ ;  /* 0x0000001411047225 */ /* 0x000fc800078e00ff */
[----:B------:R-:W-:Y:S01]  /*5370*/  IMAD.X R17, RZ, RZ, RZ, P0 ;  /* 0x000000ffff117224 */ /* 0x000fe200000e06ff */
[----:B------:R-:W-:Y:S01]  /*5380*/  IADD3 RZ, P0, R5, R14, RZ ;  /* 0x0000000e05ff7210 */ /* 0x000fe20007f1e0ff */
[----:B------:R-:W-:-:S04]  /*5390*/  IMAD.MOV.U32 R16, RZ, RZ, R15 ;  /* 0x000000ffff107224 */ /* 0x000fc800078e000f */
[----:B------:R-:W-:-:S08]  /*53a0*/  IMAD.WIDE.U32.X R16, R23, R21, R16, P0 ;  /* 0x0000001517107225 */ /* 0x000fd000000e0410 */
.L_x_104:
[-CC-:B------:R-:W-:Y:S01]  /*53b0*/  SHF.R.U64 R22, R16, R6.reuse, R17.reuse ;  /* 0x0000000610167219 */ /* 0x180fe20000001211 */
[----:B------:R-:W3:Y:S01]  /*53c0*/  LDC.64 R32, c[0x0][0x640] ;  /* 0x00019000ff207b82 */ /* 0x000ee20000000a00 */
[----:B0-----:R-:W-:Y:S01]  /*53d0*/  SHF.R.U32.HI R4, RZ, R6, R17 ;  /* 0x00000006ff047219 */ /* 0x001fe20000011611 */
[----:B--2---:R-:W-:Y:S01]  /*53e0*/  IMAD.MOV R27, RZ, RZ, -R27 ;  /* 0x000000ffff1b7224 */ /* 0x004fe200078e0a1b */
[----:B------:R-:W-:Y:S01]  /*53f0*/  IADD3 R15, P0, RZ, -R22, RZ ;  /* 0x80000016ff0f7210 */ /* 0x000fe20007f1e0ff */
[----:B------:R-:W-:Y:S01]  /*5400*/  ULDC UR6, c[0x0][0x154] ;  /* 0x0000550000067ab9 */ /* 0x000fe20000000800 */
[----:B------:R-:W-:Y:S02]  /*5410*/  IMAD.MOV.U32 R17, RZ, RZ, 0x1 ;  /* 0x00000001ff117424 */ /* 0x000fe400078e00ff */
[----:B------:R-:W-:Y:S01]  /*5420*/  IMAD R27, R29, R27, R26 ;  /* 0x0000001b1d1b7224 */ /* 0x000fe200078e021a */
[----:B------:R-:W0:Y:S01]  /*5430*/  LDC R14, c[0x0][0x618] ;  /* 0x00018600ff0e7b82 */ /* 0x000e220000000800 */
[----:B------:R-:W-:-:S04]  /*5440*/  IMAD.X R5, RZ, RZ, ~R4, P0 ;  /* 0x000000ffff057224 */ /* 0x000fc800000e0e04 */
[-C--:B-1----:R-:W-:Y:S02]  /*5450*/  IMAD R6, R5, R24.reuse, RZ ;  /* 0x0000001805067224 */ /* 0x082fe400078e02ff */
[C---:B------:R-:W-:Y:S01]  /*5460*/  IMAD.WIDE.U32 R4, R15.reuse, R24, R2 ;  /* 0x000000180f047225 */ /* 0x040fe200078e0002 */
[----:B------:R-:W1:Y:S03]  /*5470*/  LDC R16, c[0x0][0x608] ;  /* 0x00018200ff107b82 */ /* 0x000e660000000800 */
[----:B------:R-:W-:Y:S01]  /*5480*/  IMAD R15, R15, R25, R6 ;  /* 0x000000190f0f7224 */ /* 0x000fe200078e0206 */
[----:B------:R-:W-:-:S03]  /*5490*/  I2FP.F32.U32 R6, R28 ;  /* 0x0000001c00067245 */ /* 0x000fc60000201000 */
[----:B------:R-:W-:Y:S01]  /*54a0*/  IMAD.IADD R5, R5, 0x1, R15 ;  /* 0x0000000105057824 */ /* 0x000fe200078e020f */
[----:B------:R-:W2:Y:S01]  /*54b0*/  LDC R30, c[0x0][0x658] ;  /* 0x00019600ff1e7b82 */ /* 0x000ea20000000800 */
[----:B---3--:R-:W-:Y:S01]  /*54c0*/  ISETP.NE.U32.AND P0, PT, R32, RZ, PT ;  /* 0x000000ff2000720c */ /* 0x008fe20003f05070 */
[----:B------:R-:W-:-:S03]  /*54d0*/  IMAD.MOV.U32 R15, RZ, RZ, -0x1 ;  /* 0xffffffffff0f7424 */ /* 0x000fc600078e00ff */
[----:B------:R-:W-:-:S03]  /*54e0*/  ISETP.NE.AND.EX P0, PT, R33, RZ, PT, P0 ;  /* 0x000000ff2100720c */ /* 0x000fc60003f05300 */
[----:B------:R-:W3:Y:S01]  /*54f0*/  LDC R25, c[0x0][0x148] ;  /* 0x00005200ff197b82 */ /* 0x000ee20000000800 */
[-CC-:B0-----:R-:W-:Y:S02]  /*5500*/  SHF.R.U64 R20, R4, R14.reuse, R5.reuse ;  /* 0x0000000e04147219 */ /* 0x181fe40000001205 */
[----:B------:R-:W-:Y:S01]  /*5510*/  SHF.R.U32.HI R5, RZ, R14, R5 ;  /* 0x0000000eff057219 */ /* 0x000fe20000011605 */
[----:B------:R-:W-:-:S04]  /*5520*/  FMUL R14, R6, UR6 ;  /* 0x00000006060e7c20 */ /* 0x000fc80008400000 */
[----:B------:R-:W0:Y:S01]  /*5530*/  LDC R26, c[0x0][0x600] ;  /* 0x00018000ff1a7b82 */ /* 0x000e220000000800 */
[----:B------:R4:W0:Y:S01]  /*5540*/  F2I.U32.TRUNC.NTZ R23, R14 ;  /* 0x0000000e00177305 */ /* 0x000822000020f000 */
[-CC-:B-1----:R-:W-:Y:S02]  /*5550*/  SHF.R.U64 R6, R20, R16.reuse, R5.reuse ;  /* 0x0000001014067219 */ /* 0x182fe40000001205 */
[----:B------:R-:W-:-:S04]  /*5560*/  SHF.R.U32.HI R5, RZ, R16, R5 ;  /* 0x00000010ff057219 */ /* 0x000fc80000011605 */
[----:B------:R-:W1:Y:S01]  /*5570*/  LDC R31, c[0x0][0x648] ;  /* 0x00019200ff1f7b82 */ /* 0x000e620000000800 */
[-CC-:B--2---:R-:W-:Y:S02]  /*5580*/  SHF.R.U64 R24, R6, R30.reuse, R5.reuse ;  /* 0x0000001e06187219 */ /* 0x184fe40000001205 */
[-C--:B------:R-:W-:Y:S02]  /*5590*/  SHF.L.U32 R15, R15, R30.reuse, RZ ;  /* 0x0000001e0f0f7219 */ /* 0x080fe400000006ff */
[-C--:B------:R-:W-:Y:S01]  /*55a0*/  SHF.R.U32.HI R5, RZ, R30.reuse, R5 ;  /* 0x0000001eff057219 */ /* 0x080fe20000011605 */
[----:B------:R-:W-:Y:S01]  /*55b0*/  IMAD.MOV.U32 R4, RZ, RZ, R24 ;  /* 0x000000ffff047224 */ /* 0x000fe200078e0018 */
[----:B------:R-:W-:Y:S01]  /*55c0*/  SHF.L.U32 R30, R17, R30, RZ ;  /* 0x0000001e111e7219 */ /* 0x000fe200000006ff */
[----:B------:R-:W2:Y:S01]  /*55d0*/  LDC R34, c[0x0][0x638] ;  /* 0x00018e00ff227b82 */ /* 0x000ea20000000800 */
[----:B------:R-:W-:-:S07]  /*55e0*/  LOP3.LUT R29, RZ, R15, RZ, 0x33, !PT ;  /* 0x0000000fff1d7212 */ /* 0x000fce00078e33ff */
[----:B------:R-:W0:Y:S01]  /*55f0*/  LDC R35, c[0x0][0x610] ;  /* 0x00018400ff237b82 */ /* 0x000e220000000800 */
        /* <DEDUP_REMOVED lines=11> */
.L_x_105:
[----:B-1----:R-:W-:Y:S01]  /*56b0*/  SHF.R.U64 R4, R4, R31, R5 ;  /* 0x0000001f04047219 */ /* 0x002fe20000001205 */
[----:B0-----:R-:W-:Y:S01]  /*56c0*/  VIADD R17, R26, 0xffffffff ;  /* 0xffffffff1a117836 */ /* 0x001fe20000000000 */
[----:B------:R-:W-:Y:S01]  /*56d0*/  LOP3.LUT R15, R6, R29, RZ, 0xc0, !PT ;  /* 0x0000001d060f7212 */ /* 0x000fe200078ec0ff */
[----:B------:R-:W-:Y:S02]  /*56e0*/  IMAD.MOV R23, RZ, RZ, -R23 ;  /* 0x000000ffff177224 */ /* 0x000fe400078e0a17 */
[----:B------:R-:W-:Y:S02]  /*56f0*/  IMAD.MOV R5, RZ, RZ, -R4 ;  /* 0x000000ffff057224 */ /* 0x000fe400078e0a04 */
[----:B------:R-:W-:Y:S01]  /*5700*/  IMAD R6, R30, R4, R15 ;  /* 0x000000041e067224 */ /* 0x000fe200078e020f */
[----:B------:R-:W-:Y:S01]  /*5710*/  LOP3.LUT R15, R20, R17, RZ, 0xc0, !PT ;  /* 0x00000011140f7212 */ /* 0x000fe200078ec0ff */
[----:B---3--:R-:W-:Y:S02]  /*5720*/  @P4 IMAD R27, R25, R23, R28 ;  /* 0x00000017191b4224 */ /* 0x008fe400078e021c */
[----:B--2---:R-:W-:-:S02]  /*5730*/  IMAD R4, R5, R34, R24 ;  /* 0x0000002205047224 */ /* 0x004fc400078e0218 */
[----:B------:R-:W-:Y:S02]  /*5740*/  IMAD R6, R6, R35, R27 ;  /* 0x0000002306067224 */ /* 0x000fe400078e021b */
[----:B------:R-:W-:Y:S02]  /*5750*/  IMAD R5, R4, R26, R15 ;  /* 0x0000001a04057224 */ /* 0x000fe400078e020f */
[----:B------:R-:W-:-:S03]  /*5760*/  IMAD.MOV.U32 R14, RZ, RZ, 0x1 ;  /* 0x00000001ff0e7424 */ /* 0x000fc600078e00ff */
[----:B------:R-:W-:Y:S02]  /*5770*/  SEL R4, R5, R6, !P4 ;  /* 0x0000000605047207 */ /* 0x000fe40006000000 */
[----:B------:R-:W-:Y:S01]  /*5780*/  SEL R6, R6, R5, !P4 ;  /* 0x0000000506067207 */ /* 0x000fe20006000000 */
[----:B------:R-:W-:-:S07]  /*5790*/  IMAD.MOV.U32 R5, RZ, RZ, R22 ;  /* 0x000000ffff057224 */ /* 0x000fce00078e0016 */
.L_x_103:
[----:B------:R-:W-:Y:S02]  /*57a0*/  LOP3.LUT P0, RZ, R14, 0xff, RZ, 0xc0, !PT ;  /* 0x000000ff0eff7812 */ /* 0x000fe4000780c0ff */
[----:B------:R-:W-:-:S11]  /*57b0*/  LOP3.LUT R87, R87, 0x1, RZ, 0x3c, !PT ;  /* 0x0000000157577812 */ /* 0x000fd600078e3cff */
[----:B------:R-:W-:Y:S05]  /*57c0*/  @P0 BRA `(.L_x_106) ;  /* 0xffffffbc00840947 */ /* 0x000fea000383ffff */
[----:B------:R-:W-:Y:S05]  /*57d0*/  EXIT ;  /* 0x000000000000794d */ /* 0x000fea0003800000 */
.L_x_14:
[----:B------:R-:W-:-:S08]  /*57e0*/  ISETP.NE.AND P0, PT, R20, RZ, PT ;  /* 0x000000ff1400720c */ /* 0x000fd00003f05270 */
[----:B-----5:R-:W0:-:S00]  /*57f0*/  USETMAXREG.DEALLOC.CTAPOOL 0x28 ;  /* 0x00000028000079c8 */ /* 0x020e0000080e0500 */
[----:B------:R-:W-:Y:S05]  /*5800*/  @P0 EXIT ;  /* 0x000000000000094d */ /* 0x000fea0003800000 */
[----:B0-----:R-:W-:Y:S01]  /*5810*/  LOP3.LUT P0, RZ, R16, 0xff, RZ, 0xc0, !PT ;  /* 0x000000ff10ff7812 */ /* 0x001fe2000780c0ff */
[----:B------:R-:W-:Y:S02]  /*5820*/  IMAD.MOV.U32 R12, RZ, RZ, 0x1 ;  /* 0x00000001ff0c7424 */ /* 0x000fe400078e00ff */
[----:B------:R-:W-:-:S10]  /*5830*/  IMAD.MOV.U32 R15, RZ, RZ, RZ ;  /* 0x000000ffff0f7224 */ /* 0x000fd400078e00ff */
[----:B------:R-:W-:Y:S05]  /*5840*/  @!P0 BRA `(.L_x_107) ;  /* 0x0000000c00048947 */ /* 0x000fea0003800000 */
[----:B------:R-:W-:Y:S01]  /*5850*/  LOP3.LUT P0, RZ, R11, 0x1f, RZ, 0xc0, !PT ;  /* 0x0000001f0bff7812 */ /* 0x000fe2000780c0ff */
[----:B------:R-:W-:Y:S01]  /*5860*/  ULDC UR5, c[0x0][0x658] ;  /* 0x0001960000057ab9 */ /* 0x000fe20000000800 */
[----:B------:R-:W-:Y:S01]  /*5870*/  UMOV UR6, 0xffffffff ;  /* 0xffffffff00067882 */ /* 0x000fe20000000000 */
[----:B------:R-:W-:Y:S01]  /*5880*/  BSSY B0, `(.L_x_107) ;  /* 0x00000bd000007945 */ /* 0x000fe20003800000 */
[----:B------:R-:W-:Y:S01]  /*5890*/  USHF.L.U32 UR6, UR6, UR5, URZ ;  /* 0x0000000506067299 */ /* 0x000fe2000800063f */
[C---:B------:R-:W-:Y:S01]  /*58a0*/  ISETP.NE.AND P2, PT, R10.reuse, RZ, PT ;  /* 0x000000ff0a00720c */ /* 0x040fe20003f45270 */
[----:B------:R-:W-:Y:S01]  /*58b0*/  IMAD.MOV.U32 R14, RZ, RZ, 0x1 ;  /* 0x00000001ff0e7424 */ /* 0x000fe200078e00ff */
[----:B------:R-:W-:Y:S01]  /*58c0*/  ISETP.NE.OR P0, PT, R10, RZ, !P0 ;  /* 0x000000ff0a00720c */ /* 0x000fe20004705670 */
[----:B------:R-:W-:Y:S01]  /*58d0*/  IMAD.MOV.U32 R12, RZ, RZ, 0x1 ;  /* 0x00000001ff0c7424 */ /* 0x000fe200078e00ff */
[----:B------:R-:W-:Y:S01]  /*58e0*/  LOP3.LUT R13, R7, 0x2, RZ, 0xfc, !PT ;  /* 0x00000002070d7812 */ /* 0x000fe200078efcff */
[----:B------:R-:W-:Y:S01]  /*58f0*/  IMAD.MOV.U32 R15, RZ, RZ, RZ ;  /* 0x000000ffff0f7224 */ /* 0x000fe200078e00ff */
[----:B------:R-:W-:Y:S01]  /*5900*/  ULDC UR4, c[0x0][0x600] ;  /* 0x0001800000047ab9 */ /* 0x000fe20000000800 */
[----:B------:R-:W-:Y:S01]  /*5910*/  UMOV UR7, 0x1 ;  /* 0x0000000100077882 */ /* 0x000fe20000000000 */
[----:B------:R-:W-:-:S02]  /*5920*/  UIADD3 UR22, UR13, 0x1, URZ ;  /* 0x000000010d167890 */ /* 0x000fc4000fffe03f */
[----:B------:R-:W-:Y:S02]  /*5930*/  UIADD3 UR16, UR4, -0x1, URZ ;  /* 0xffffffff04107890 */ /* 0x000fe4000fffe03f */
[----:B------:R-:W-:Y:S02]  /*5940*/  USHF.L.U32 UR18, UR7, UR5, URZ ;  /* 0x0000000507127299 */ /* 0x000fe4000800063f */
[----:B------:R-:W-:Y:S01]  /*5950*/  ULOP3.LUT UR17, URZ, UR6, URZ, 0x33, !UPT ;  /* 0x000000063f117292 */ /* 0x000fe2000f8e333f */
[----:B------:R-:W-:-:S11]  /*5960*/  ULDC.64 UR20, c[0x0][0x198] ;  /* 0x0000660000147ab9 */ /* 0x000fd60000000a00 */
.L_x_119:
[----:B------:R-:W-:-:S03]  /*5970*/  UMOV UR4, 0xffffffff ;  /* 0xffffffff00047882 */ /* 0x000fc60000000000 */
[----:B------:R-:W-:Y:S05]  /*5980*/  BRA.DIV UR4, `(.L_x_108) ;  /* 0x00000016043c7947 */ /* 0x000fea000b800000 */
[----:B------:R-:W-:-:S13]  /*5990*/  ELECT P1, URZ, PT ;  /* 0x00000000003f782f */ /* 0x000fda0003820000 */
.L_x_142:
[----:B------:R-:W0:Y:S01]  /*59a0*/  LDC R10, c[0x0][0x28c] ;  /* 0x0000a300ff0a7b82 */ /* 0x000e220000000800 */
[----:B------:R-:W-:Y:S01]  /*59b0*/  BSSY B1, `(.L_x_109) ;  /* 0x0000035000017945 */ /* 0x000fe20003800000 */
[----:B0-----:R-:W-:-:S13]  /*59c0*/  ISETP.LT.OR P1, PT, R10, 0x1, !P1 ;  /* 0x000000010a00780c */ /* 0x001fda0004f21670 */
[----:B------:R-:W-:Y:S05]  /*59d0*/  @P1 BRA `(.L_x_110) ;  /* 0x0000000000c81947 */ /* 0x000fea0003800000 */
[----:B------:R-:W-:Y:S02]  /*59e0*/  IMAD.SHL.U32 R16, R4, 0x40, RZ ;  /* 0x0000004004107824 */ /* 0x000fe400078e00ff */
[----:B------:R-:W-:Y:S02]  /*59f0*/  IMAD.SHL.U32 R17, R6, 0x40, RZ ;  /* 0x0000004006117824 */ /* 0x000fe400078e00ff */
[----:B------:R-:W-:Y:S02]  /*5a00*/  IMAD.MOV.U32 R18, RZ, RZ, RZ ;  /* 0x000000ffff127224 */ /* 0x000fe400078e00ff */
[----:B------:R-:W-:Y:S02]  /*5a10*/  IMAD.U32 R20, RZ, RZ, UR22 ;  /* 0x00000016ff147e24 */ /* 0x000fe4000f8e00ff */
[----:B------:R-:W-:Y:S02]  /*5a20*/  IMAD.MOV.U32 R4, RZ, RZ, R12 ;  /* 0x000000ffff047224 */ /* 0x000fe400078e000c */
[----:B------:R-:W-:-:S07]  /*5a30*/  IMAD.MOV.U32 R6, RZ, RZ, R15 ;  /* 0x000000ffff067224 */ /* 0x000fce00078e000f */
.L_x_114:
[----:B------:R-:W0:Y:S01]  /*5a40*/  S2R R11, SR_CgaCtaId ;  /* 0x00000000000b7919 */ /* 0x000e220000008800 */
[----:B------:R-:W-:-:S04]  /*5a50*/  MOV R10, 0x400 ;  /* 0x00000400000a7802 */ /* 0x000fc80000000f00 */
[----:B0-----:R-:W-:Y:S02]  /*5a60*/  LEA R21, R11, R10, 0x18 ;  /* 0x0000000a0b157211 */ /* 0x001fe400078ec0ff */
[----:B------:R-:W-:Y:S01]  /*5a70*/  SHF.L.U32 R10, R4, 0x1f, RZ ;  /* 0x0000001f040a7819 */ /* 0x000fe200000006ff */
[----:B------:R-:W0:Y:S02]  /*5a80*/  @!P2 LDC R11, c[0x0][0x500] ;  /* 0x00014000ff0bab82 */ /* 0x000e240000000800 */
[----:B------:R-:W-:-:S04]  /*5a90*/  IMAD R19, R6, 0x8, R21 ;  /* 0x0000000806137824 */ /* 0x000fc800078e0215 */
[----:B------:R-:W1:Y:S02]  /*5aa0*/  SYNCS.PHASECHK.TRANS64.TRYWAIT P1, [R19+URZ+0x70], R10 ;  /* 0x0000700a130075a7 */ /* 0x000e64000802017f */
[----:B-1----:R-:W-:Y:S05]  /*5ab0*/  @!P1 BRA `(.L_x_111) ;  /* 0x0000001400109947 */ /* 0x002fea0003800000 */
.L_x_143:
[----:B-1----:R-:W-:Y:S01]  /*5ac0*/  PRMT R10, R13, 0x9910, RZ ;  /* 0x000099100d0a7816 */ /* 0x002fe200000000ff */
[----:B0-----:R0:W-:Y:S03]  /*5ad0*/  @!P2 SYNCS.ARRIVE.TRANS64 RZ, [R19+URZ], R11 ;  /* 0x0000000b13ffa9a7 */ /* 0x0011e6000800003f */
[----:B------:R-:W-:-:S13]  /*5ae0*/  ISETP.NE.AND P1, PT, R10, 0x2, PT ;  /* 0x000000020a00780c */ /* 0x000fda0003f25270 */
[----:B0-----:R-:W-:Y:S05]  /*5af0*/  @P1 BRA `(.L_x_112) ;  /* 0x0000000000041947 */ /* 0x001fea0003800000 */
[----:B------:R-:W-:Y:S01]  /*5b00*/  BPT.TRAP 0x1 ;  /* 0x000000040000795c */ /* 0x000fe20000300000 */
.L_x_112:
[----:B------:R-:W-:Y:S05]  /*5b10*/  @P0 BRA `(.L_x_113) ;  /* 0x0000000000040947 */ /* 0x000fea0003800000 */
[----:B------:R-:W-:Y:S01]  /*5b20*/  BPT.TRAP 0x1 ;  /* 0x000000040000795c */ /* 0x000fe20000300000 */
.L_x_113:
[----:B------:R-:W-:Y:S01]  /*5b30*/  IMAD R21, R6, 0x2000, R21 ;  /* 0x0000200006157824 */ /* 0x000fe200078e0215 */
[----:B------:R-:W-:Y:S01]  /*5b40*/  R2UR UR9, R19 ;  /* 0x00000000130972ca */ /* 0x000fe200000e0000 */
[----:B------:R-:W-:Y:S01]  /*5b50*/  VIADD R20, R20, 0xffffffff ;  /* 0xffffffff14147836 */ /* 0x000fe20000000000 */
[----:B------:R-:W-:Y:S01]  /*5b60*/  UIADD3 UR4, UP0, UR20, 0xf0, URZ ;  /* 0x000000f014047890 */ /* 0x000fe2000ff1e03f */
[----:B------:R-:W-:Y:S01]  /*5b70*/  R2UR UR11, R17 ;  /* 0x00000000110b72ca */ /* 0x000fe200000e0000 */
[----:B------:R-:W-:Y:S01]  /*5b80*/  UIADD3 UR24, UP1, UR20, 0x1f0, URZ ;  /* 0x000001f014187890 */ /* 0x000fe2000ff3e03f */
[----:B------:R-:W-:Y:S01]  /*5b90*/  R2UR UR8, R21 ;  /* 0x00000000150872ca */ /* 0x000fe200000e0000 */
[----:B------:R-:W-:Y:S01]  /*5ba0*/  UIADD3.X UR5, URZ, UR21, URZ, UP0, !UPT ;  /* 0x000000153f057290 */ /* 0x000fe200087fe43f */
[----:B------:R-:W-:Y:S01]  /*5bb0*/  R2UR UR10, R18 ;  /* 0x00000000120a72ca */ /* 0x000fe200000e0000 */
[----:B------:R-:W-:Y:S01]  /*5bc0*/  VIADD R6, R6, 0x1 ;  /* 0x0000000106067836 */ /* 0x000fe20000000000 */
[----:B------:R-:W-:Y:S01]  /*5bd0*/  R2UR UR12, R5 ;  /* 0x00000000050c72ca */ /* 0x000fe200000e0000 */
[----:B------:R-:W-:Y:S01]  /*5be0*/  UIADD3.X UR25, URZ, UR21, URZ, UP1, !UPT ;  /* 0x000000153f197290 */ /* 0x000fe20008ffe43f */
[----:B------:R-:W-:Y:S01]  /*5bf0*/  R2UR UR19, R16 ;  /* 0x00000000101372ca */ /* 0x000fe200000e0000 */
[----:B------:R-:W-:Y:S01]  /*5c00*/  UMOV UR6, 0x0 ;  /* 0x0000000000067882 */ /* 0x000fe20000000000 */
[----:B------:R-:W-:Y:S01]  /*5c10*/  ISETP.GT.AND P3, PT, R20, 0x1, PT ;  /* 0x000000011400780c */ /* 0x000fe20003f64270 */
[----:B------:R-:W-:Y:S01]  /*5c20*/  UMOV UR7, 0x10000000 ;  /* 0x1000000000077882 */ /* 0x000fe20000000000 */
[----:B------:R-:W-:Y:S01]  /*5c30*/  ISETP.NE.AND P1, PT, R6, 0xe, PT ;  /* 0x0000000e0600780c */ /* 0x000fe20003f25270 */
[----:B------:R-:W-:-:S02]  /*5c40*/  VIADD R18, R18, 0x80 ;  /* 0x0000008012127836 */ /* 0x000fc40000000000 */
[----:B------:R-:W-:Y:S01]  /*5c50*/  UIADD3 UR14, UR8, 0x200, URZ ;  /* 0x00000200080e7890 */ /* 0x000fe2000fffe03f */
[----:B------:R-:W-:Y:S01]  /*5c60*/  SEL R11, RZ, 0x1, P1 ;  /* 0x00000001ff0b7807 */ /* 0x000fe20000800000 */
[----:B------:R-:W-:Y:S01]  /*5c70*/  UIADD3 UR15, UR8, 0x1c200, URZ ;  /* 0x0001c200080f7890 */ /* 0x000fe2000fffe03f */
[----:B------:R-:W-:Y:S02]  /*5c80*/  SEL R6, R6, RZ, P1 ;  /* 0x000000ff06067207 */ /* 0x000fe40000800000 */
[----:B------:R-:W-:Y:S02]  /*5c90*/  LOP3.LUT R4, R4, R11, RZ, 0x3c, !PT ;  /* 0x0000000b04047212 */ /* 0x000fe400078e3cff */
[----:B------:R-:W-:Y:S02]  /*5ca0*/  UMOV UR8, UR14 ;  /* 0x0000000e00087c82 */ /* 0x000fe40008000000 */
[----:B------:R0:W-:Y:S02]  /*5cb0*/  UTMALDG.3D [UR8], [UR4], desc[UR6] ;  /* 0x00000608040075b4 */ /* 0x0001e40008011000 */
[----:B0-----:R-:W-:Y:S01]  /*5cc0*/  UMOV UR8, UR15 ;  /* 0x0000000f00087c82 */ /* 0x001fe20008000000 */
[----:B------:R-:W-:-:S02]  /*5cd0*/  UMOV UR11, UR19 ;  /* 0x00000013000b7c82 */ /* 0x000fc40008000000 */
[----:B------:R0:W-:Y:S02]  /*5ce0*/  UTMALDG.3D [UR8], [UR24], desc[UR6] ;  /* 0x00000608180075b4 */ /* 0x0001e40008011000 */
[----:B0-----:R-:W-:Y:S05]  /*5cf0*/  @P3 BRA `(.L_x_114) ;  /* 0xfffffffc00503947 */ /* 0x001fea000383ffff */
.L_x_110:
[----:B------:R-:W-:Y:S05]  /*5d00*/  BSYNC B1 ;  /* 0x0000000000017941 */ /* 0x000fea0003800000 */
.L_x_109:
[----:B------:R-:W-:Y:S01]  /*5d10*/  LOP3.LUT P5, RZ, R14, 0xff, RZ, 0xc0, !PT ;  /* 0x000000ff0eff7812 */ /* 0x000fe200078ac0ff */
[----:B------:R-:W-:Y:S01]  /*5d20*/  VIADD R6, R15, UR13 ;  /* 0x0000000d0f067c36 */ /* 0x000fe20008000000 */
[----:B------:R-:W-:Y:S01]  /*5d30*/  ULDC.64 UR4, c[0x0][0x650] ;  /* 0x0001940000047ab9 */ /* 0x000fe20000000a00 */
[----:B------:R-:W-:Y:S01]  /*5d40*/  IMAD.U32 R11, RZ, RZ, UR13 ;  /* 0x0000000dff0b7e24 */ /* 0x000fe2000f8e00ff */
[----:B------:R-:W-:Y:S01]  /*5d50*/  UISETP.GE.U32.AND UP0, UPT, UR13, 0xe, UPT ;  /* 0x0000000e0d00788c */ /* 0x000fe2000bf06070 */
[----:B------:R-:W-:Y:S01]  /*5d60*/  BSSY B1, `(.L_x_115) ;  /* 0x000006c000017945 */ /* 0x000fe20003800000 */
[----:B------:R-:W-:Y:S02]  /*5d70*/  SHF.R.U32.HI R4, RZ, 0x1, R6 ;  /* 0x00000001ff047819 */ /* 0x000fe40000011606 */
[----:B------:R-:W-:Y:S02]  /*5d80*/  ISETP.GT.U32.AND P1, PT, R6, 0xd, PT ;  /* 0x0000000d0600780c */ /* 0x000fe40003f24070 */
[----:B------:R-:W-:-:S02]  /*5d90*/  PLOP3.LUT P3, PT, PT, PT, UP0, 0x80, 0x0 ;  /* 0x000000000000781c */ /* 0x000fc40003f6f008 */
[----:B------:R-:W-:Y:S01]  /*5da0*/  ISETP.LT.U32.AND P1, PT, R11, 0xe, P1 ;  /* 0x0000000e0b00780c */ /* 0x000fe20000f21070 */
[----:B------:R-:W0:Y:S01]  /*5db0*/  @P5 S2R R10, SR_CgaCtaId ;  /* 0x00000000000a5919 */ /* 0x000e220000008800 */
[----:B------:R-:W-:Y:S02]  /*5dc0*/  @P5 MOV R5, 0x400 ;  /* 0x0000040000055802 */ /* 0x000fe40000000f00 */
[----:B------:R-:W-:Y:S02]  /*5dd0*/  PRMT R14, RZ, 0x7610, R14 ;  /* 0x00007610ff0e7816 */ /* 0x000fe4000000000e */
[----:B0-----:R-:W-:Y:S01]  /*5de0*/  @P5 LEA R10, R10, R5, 0x18 ;  /* 0x000000050a0a5211 */ /* 0x001fe200078ec0ff */
[----:B------:R-:W-:-:S03]  /*5df0*/  IMAD.WIDE.U32 R4, R4, -0x6db6db6d, RZ ;  /* 0x9249249304047825 */ /* 0x000fc600078e00ff */
[----:B------:R0:W-:Y:S01]  /*5e00*/  @P5 SYNCS.ARRIVE.TRANS64.A1T0 RZ, [R10+URZ+0x118], RZ ;  /* 0x000118ff0aff59a7 */ /* 0x0001e2000810003f */
[----:B------:R-:W-:Y:S01]  /*5e10*/  IADD3 R2, P5, R2, R8, RZ ;  /* 0x0000000802027210 */ /* 0x000fe20007fbe0ff */
[----:B------:R-:W-:Y:S01]  /*5e20*/  IMAD.MOV.U32 R4, RZ, RZ, -0x1 ;  /* 0xffffffffff047424 */ /* 0x000fe200078e00ff */
[----:B------:R-:W-:Y:S02]  /*5e30*/  SHF.R.U32.HI R11, RZ, 0x2, R5 ;  /* 0x00000002ff0b7819 */ /* 0x000fe40000011605 */
[----:B------:R-:W-:Y:S01]  /*5e40*/  SEL R5, RZ, 0x1, !P1 ;  /* 0x00000001ff057807 */ /* 0x000fe20004800000 */
[----:B------:R-:W-:Y:S01]  /*5e50*/  IMAD.X R3, R3, 0x1, R0, P5 ;  /* 0x0000000103037824 */ /* 0x000fe200028e0600 */
[----:B------:R-:W-:Y:S01]  /*5e60*/  ISETP.GE.U32.AND P1, PT, R2, UR4, PT ;  /* 0x0000000402007c0c */ /* 0x000fe2000bf26070 */
[----:B------:R-:W-:Y:S01]  /*5e70*/  IMAD R15, R11, -0xe, R6 ;  /* 0xfffffff20b0f7824 */ /* 0x000fe200078e0206 */
[----:B------:R-:W-:Y:S01]  /*5e80*/  LOP3.LUT R12, R12, R5, RZ, 0x3c, !PT ;  /* 0x000000050c0c7212 */ /* 0x000fe200078e3cff */
[----:B------:R-:W-:Y:S01]  /*5e90*/  IMAD.MOV.U32 R6, RZ, RZ, -0x1 ;  /* 0xffffffffff067424 */ /* 0x000fe200078e00ff */
[----:B------:R-:W-:Y:S01]  /*5ea0*/  ISETP.GE.U32.AND.EX P1, PT, R3, UR5, PT, P1 ;  /* 0x0000000503007c0c */ /* 0x000fe2000bf26110 */
[----:B------:R-:W-:Y:S01]  /*5eb0*/  IMAD.MOV.U32 R5, RZ, RZ, -0x1 ;  /* 0xffffffffff057424 */ /* 0x000fe200078e00ff */
[----:B------:R-:W-:-:S02]  /*5ec0*/  @P3 LOP3.LUT R12, R12, 0x1, R11, 0x78, !PT ;  /* 0x000000010c0c3812 */ /* 0x000fc400078e780b */
[----:B0-----:R-:W-:-:S09]  /*5ed0*/  PRMT R10, RZ, 0x7610, R10 ;  /* 0x00007610ff0a7816 */ /* 0x001fd2000000000a */
[----:B------:R-:W-:Y:S05]  /*5ee0*/  @P1 BRA `(.L_x_116) ;  /* 0x00000004004c1947 */ /* 0x000fea0003800000 */
[----:B------:R-:W0:Y:S01]  /*5ef0*/  S2R R17, SR_CTAID.X ;  /* 0x0000000000117919 */ /* 0x000e220000002500 */
[----:B------:R-:W-:Y:S01]  /*5f00*/  ULDC.64 UR4, c[0x0][0x628] ;  /* 0x00018a0000047ab9 */ /* 0x000fe20000000a00 */
[----:B------:R-:W1:Y:S01]  /*5f10*/  LDC R18, c[0x0][0x144] ;  /* 0x00005100ff127b82 */ /* 0x000e620000000800 */
[----:B------:R-:W-:Y:S01]  /*5f20*/  ISETP.NE.U32.AND P1, PT, RZ, UR4, PT ;  /* 0x00000004ff007c0c */ /* 0x000fe2000bf25070 */
[----:B------:R-:W2:Y:S01]  /*5f30*/  S2R R6, SR_CTAID.Y ;  /* 0x0000000000067919 */ /* 0x000ea20000002600 */
[----:B------:R-:W-:Y:S01]  /*5f40*/  ULDC UR6, c[0x0][0x150] ;  /* 0x0000540000067ab9 */ /* 0x000fe20000000800 */
[----:B------:R-:W-:Y:S01]  /*5f50*/  ULDC UR7, c[0x0][0x630] ;  /* 0x00018c0000077ab9 */ /* 0x000fe20000000800 */
[----:B------:R-:W-:Y:S01]  /*5f60*/  ISETP.NE.AND.EX P1, PT, RZ, UR5, PT, P1 ;  /* 0x00000005ff007c0c */ /* 0x000fe2000bf25310 */
[----:B------:R-:W-:Y:S01]  /*5f70*/  IMAD.MOV.U32 R4, RZ, RZ, R2 ;  /* 0x000000ffff047224 */ /* 0x000fe200078e0002 */
[----:B0-----:R-:W-:-:S05]  /*5f80*/  I2FP.F32.U32 R5, R17 ;  /* 0x0000001100057245 */ /* 0x001fca0000201000 */
[----:B------:R-:W-:Y:S01]  /*5f90*/  FMUL R20, R5, UR6 ;  /* 0x0000000605147c20 */ /* 0x000fe20008400000 */
[----:B------:R-:W-:-:S05]  /*5fa0*/  IMAD.MOV.U32 R5, RZ, RZ, R3 ;  /* 0x000000ffff057224 */ /* 0x000fca00078e0003 */
[----:B--2---:R-:W-:Y:S05]  /*5fb0*/  @!P1 BRA `(.L_x_117) ;  /* 0x0000000000289947 */ /* 0x004fea0003800000 */
[----:B------:R-:W-:Y:S02]  /*5fc0*/  ULDC UR6, c[0x0][0x634] ;  /* 0x00018d0000067ab9 */ /* 0x000fe40000000800 */
[----:B------:R-:W-:-:S05]  /*5fd0*/  IADD3 R5, P1, R2, UR6, RZ ;  /* 0x0000000602057c10 */ /* 0x000fca000ff3e0ff */
[----:B------:R-:W-:-:S04]  /*5fe0*/  IMAD.X R19, RZ, RZ, R3, P1 ;  /* 0x000000ffff137224 */ /* 0x000fc800008e0603 */
[----:B------:R-:W-:-:S04]  /*5ff0*/  IMAD.WIDE.U32 R10, R19, UR4, RZ ;  /* 0x00000004130a7c25 */ /* 0x000fc8000f8e00ff */
[----:B------:R-:W-:-:S04]  /*6000*/  IMAD.WIDE.U32 R10, P1, R5, UR5, R10 ;  /* 0x00000005050a7c25 */ /* 0x000fc8000f82000a */
[----:B------:R-:W-:-:S04]  /*6010*/  IMAD.WIDE.U32 R4, R5, UR4, RZ ;  /* 0x0000000405047c25 */ /* 0x000fc8000f8e00ff */
[----:B------:R-:W-:Y:S01]  /*6020*/  IMAD.MOV.U32 R4, RZ, RZ, R11 ;  /* 0x000000ffff047224 */ /* 0x000fe200078e000b */
[----:B------:R-:W-:Y:S01]  /*6030*/  IADD3 RZ, P3, R5, R10, RZ ;  /* 0x0000000a05ff7210 */ /* 0x000fe20007f7e0ff */
[----:B------:R-:W-:-:S04]  /*6040*/  IMAD.X R5, RZ, RZ, RZ, P1 ;  /* 0x000000ffff057224 */ /* 0x000fc800008e06ff */
[----:B------:R-:W-:-:S08]  /*6050*/  IMAD.WIDE.U32.X R4, R19, UR5, R4, P3 ;  /* 0x0000000513047c25 */ /* 0x000fd000098e0404 */
.L_x_117:
[--C-:B------:R-:W-:Y:S01]  /*6060*/  SHF.R.U64 R16, R4, UR7, R5.reuse ;  /* 0x0000000704107c19 */ /* 0x100fe20008001205 */
[----:B------:R-:W0:Y:S01]  /*6070*/  F2I.U32.TRUNC.NTZ R20, R20 ;  /* 0x0000001400147305 */ /* 0x000e22000020f000 */
[----:B------:R-:W-:Y:S01]  /*6080*/  SHF.R.U32.HI R4, RZ, UR7, R5 ;  /* 0x00000007ff047c19 */ /* 0x000fe20008011605 */
[----:B------:R-:W-:Y:S01]  /*6090*/  ULDC.64 UR4, c[0x0][0x620] ;  /* 0x0001880000047ab9 */ /* 0x000fe20000000a00 */
[----:B------:R-:W-:Y:S01]  /*60a0*/  IADD3 R11, P1, RZ, -R16, RZ ;  /* 0x80000010ff0b7210 */ /* 0x000fe20007f3e0ff */
[----:B------:R-:W-:Y:S01]  /*60b0*/  ULDC.64 UR6, c[0x0][0x640] ;  /* 0x0001900000067ab9 */ /* 0x000fe20000000a00 */
[----:B------:R-:W2:Y:S03]  /*60c0*/  LDC R21, c[0x0][0x148] ;  /* 0x00005200ff157b82 */ /* 0x000ea60000000800 */
[----:B------:R-:W-:Y:S01]  /*60d0*/  IMAD.X R4, RZ, RZ, ~R4, P1 ;  /* 0x000000ffff047224 */ /* 0x000fe200008e0e04 */
[----:B------:R-:W-:-:S03]  /*60e0*/  ISETP.NE.U32.AND P1, PT, RZ, UR6, PT ;  /* 0x00000006ff007c0c */ /* 0x000fc6000bf25070 */
[----:B------:R-:W-:Y:S01]  /*60f0*/  IMAD R10, R4, UR4, RZ ;  /* 0x00000004040a7c24 */ /* 0x000fe2000f8e02ff */
[----:B------:R-:W-:Y:S01]  /*6100*/  ISETP.NE.AND.EX P1, PT, RZ, UR7, PT, P1 ;  /* 0x00000007ff007c0c */ /* 0x000fe2000bf25310 */
[----:B------:R-:W-:Y:S01]  /*6110*/  IMAD.WIDE.U32 R4, R11, UR4, R2 ;  /* 0x000000040b047c25 */ /* 0x000fe2000f8e0002 */
[----:B------:R-:W-:-:S03]  /*6120*/  ULDC UR4, c[0x0][0x618] ;  /* 0x0001860000047ab9 */ /* 0x000fc60000000800 */
[----:B------:R-:W-:Y:S01]  /*6130*/  IMAD R11, R11, UR5, R10 ;  /* 0x000000050b0b7c24 */ /* 0x000fe2000f8e020a */
[----:B------:R-:W-:Y:S01]  /*6140*/  ULDC UR5, c[0x0][0x154] ;  /* 0x0000550000057ab9 */ /* 0x000fe20000000800 */
[----:B0-----:R-:W-:Y:S02]  /*6150*/  IMAD.MOV R10, RZ, RZ, -R20 ;  /* 0x000000ffff0a7224 */ /* 0x001fe400078e0a14 */
[----:B------:R-:W-:Y:S02]  /*6160*/  IMAD.IADD R5, R5, 0x1, R11 ;  /* 0x0000000105057824 */ /* 0x000fe400078e020b */
[----:B-1----:R-:W-:Y:S01]  /*6170*/  IMAD R17, R18, R10, R17 ;  /* 0x0000000a12117224 */ /* 0x002fe200078e0211 */
[----:B------:R-:W-:Y:S02]  /*6180*/  I2FP.F32.U32 R10, R6 ;  /* 0x00000006000a7245 */ /* 0x000fe40000201000 */
[--C-:B------:R-:W-:Y:S02]  /*6190*/  SHF.R.U64 R18, R4, UR4, R5.reuse ;  /* 0x0000000404127c19 */ /* 0x100fe40008001205 */
[----:B------:R-:W-:Y:S01]  /*61a0*/  SHF.R.U32.HI R5, RZ, UR4, R5 ;  /* 0x00000004ff057c19 */ /* 0x000fe20008011605 */
[----:B------:R-:W-:Y:S01]  /*61b0*/  FMUL R10, R10, UR5 ;  /* 0x000000050a0a7c20 */ /* 0x000fe20008400000 */
[----:B------:R-:W-:-:S02]  /*61c0*/  ULDC UR4, c[0x0][0x608] ;  /* 0x0001820000047ab9 */ /* 0x000fc40000000800 */
[--C-:B------:R-:W-:Y:S01]  /*61d0*/  SHF.R.U64 R20, R18, UR4, R5.reuse ;  /* 0x0000000412147c19 */ /* 0x100fe20008001205 */
[----:B------:R0:W1:Y:S01]  /*61e0*/  F2I.U32.TRUNC.NTZ R22, R10 ;  /* 0x0000000a00167305 */ /* 0x000062000020f000 */
[----:B------:R-:W-:Y:S01]  /*61f0*/  SHF.R.U32.HI R5, RZ, UR4, R5 ;  /* 0x00000004ff057c19 */ /* 0x000fe20008011605 */
[----:B------:R-:W-:-:S03]  /*6200*/  ULDC UR4, c[0x0][0x658] ;  /* 0x0001960000047ab9 */ /* 0x000fc60000000800 */
[--C-:B------:R-:W-:Y:S02]  /*6210*/  SHF.R.U64 R19, R20, UR4, R5.reuse ;  /* 0x0000000414137c19 */ /* 0x100fe40008001205 */
[----:B------:R-:W-:-:S03]  /*6220*/  SHF.R.U32.HI R23, RZ, UR4, R5 ;  /* 0x00000004ff177c19 */ /* 0x000fc60008011605 */
[----:B------:R-:W-:Y:S02]  /*6230*/  IMAD.MOV.U32 R4, RZ, RZ, R19 ;  /* 0x000000ffff047224 */ /* 0x000fe400078e0013 */
[----:B------:R-:W-:Y:S01]  /*6240*/  IMAD.MOV.U32 R5, RZ, RZ, R23 ;  /* 0x000000ffff057224 */ /* 0x000fe200078e0017 */
[----:B0-----:R-:W-:Y:S06]  /*6250*/  @!P1 BRA `(.L_x_118) ;  /* 0x0000000000289947 */ /* 0x001fec0003800000 */
        /* <DEDUP_REMOVED lines=10> */
.L_x_118:
[----:B------:R-:W-:Y:S01]  /*6300*/  ULDC UR4, c[0x0][0x648] ;  /* 0x0001920000047ab9 */ /* 0x000fe20000000800 */
[----:B-1----:R-:W-:Y:S01]  /*6310*/  IMAD.MOV R22, RZ, RZ, -R22 ;  /* 0x000000ffff167224 */ /* 0x002fe200078e0a16 */
[----:B------:R-:W-:Y:S01]  /*6320*/  SHF.R.U64 R5, R4, UR4, R5 ;  /* 0x0000000404057c19 */ /* 0x000fe20008001205 */
[----:B------:R-:W-:Y:S01]  /*6330*/  ULDC UR4, c[0x0][0x638] ;  /* 0x00018e0000047ab9 */ /* 0x000fe20000000800 */
[----:B------:R-:W-:Y:S01]  /*6340*/  LOP3.LUT R4, R20, UR17, RZ, 0xc0, !PT ;  /* 0x0000001114047c12 */ /* 0x000fe2000f8ec0ff */
[----:B--2---:R-:W-:Y:S01]  /*6350*/  @P4 IMAD R17, R21, R22, R6 ;  /* 0x0000001615114224 */ /* 0x004fe200078e0206 */
[----:B------:R-:W-:Y:S01]  /*6360*/  LOP3.LUT R18, R18, UR16, RZ, 0xc0, !PT ;  /* 0x0000001012127c12 */ /* 0x000fe2000f8ec0ff */
[----:B------:R-:W-:Y:S01]  /*6370*/  IMAD.MOV R6, RZ, RZ, -R5 ;  /* 0x000000ffff067224 */ /* 0x000fe200078e0a05 */
[----:B------:R-:W-:Y:S01]  /*6380*/  ULDC UR5, c[0x0][0x610] ;  /* 0x0001840000057ab9 */ /* 0x000fe20000000800 */
[----:B------:R-:W-:Y:S02]  /*6390*/  IMAD R4, R5, UR18, R4 ;  /* 0x0000001205047c24 */ /* 0x000fe4000f8e0204 */
[----:B------:R-:W-:Y:S01]  /*63a0*/  IMAD R19, R6, UR4, R19 ;  /* 0x0000000406137c24 */ /* 0x000fe2000f8e0213 */
[----:B------:R-:W-:Y:S01]  /*63b0*/  ULDC UR4, c[0x0][0x600] ;  /* 0x0001800000047ab9 */ /* 0x000fe20000000800 */
[----:B------:R-:W-:-:S02]  /*63c0*/  IMAD R17, R4, UR5, R17 ;  /* 0x0000000504117c24 */ /* 0x000fc4000f8e0211 */
[----:B------:R-:W-:Y:S02]  /*63d0*/  IMAD R6, R19, UR4, R18 ;  /* 0x0000000413067c24 */ /* 0x000fe4000f8e0212 */
[----:B------:R-:W-:Y:S02]  /*63e0*/  IMAD.MOV.U32 R10, RZ, RZ, 0x1 ;  /* 0x00000001ff0a7424 */ /* 0x000fe400078e00ff */
[----:B------:R-:W-:Y:S01]  /*63f0*/  IMAD.MOV.U32 R5, RZ, RZ, R16 ;  /* 0x000000ffff057224 */ /* 0x000fe200078e0010 */
[----:B------:R-:W-:Y:S02]  /*6400*/  SEL R4, R6, R17, !P4 ;  /* 0x0000001106047207 */ /* 0x000fe40006000000 */
[----:B------:R-:W-:-:S07]  /*6410*/  SEL R6, R17, R6, !P4 ;  /* 0x0000000611067207 */ /* 0x000fce0006000000 */
.L_x_116:
[----:B------:R-:W-:Y:S05]  /*6420*/  BSYNC B1 ;  /* 0x0000000000017941 */ /* 0x000fea0003800000 */
.L_x_115:
[----:B------:R-:W-:-:S13]  /*6430*/  LOP3.LUT P1, RZ, R10, 0xff, RZ, 0xc0, !PT ;  /* 0x000000ff0aff7812 */ /* 0x000fda000782c0ff */
[----:B------:R-:W-:Y:S05]  /*6440*/  @P1 BRA `(.L_x_119) ;  /* 0xfffffff400481947 */ /* 0x000fea000383ffff */
[----:B------:R-:W-:Y:S05]  /*6450*/  BSYNC B0 ;  /* 0x0000000000007941 */ /* 0x000fea0003800000 */
.L_x_107:
[----:B------:R-:W-:-:S03]  /*6460*/  UMOV UR4, 0xffffffff ;  /* 0xffffffff00047882 */ /* 0x000fc60000000000 */
[----:B------:R-:W-:Y:S05]  /*6470*/  BRA.DIV UR4, `(.L_x_120) ;  /* 0x0000000a04b47947 */ /* 0x000fea000b800000 */
[----:B------:R-:W-:-:S13]  /*6480*/  ELECT P0, URZ, PT ;  /* 0x00000000003f782f */ /* 0x000fda0003800000 */
.L_x_146:
[----:B------:R-:W-:Y:S04]  /*6490*/  BSSY B0, `(.L_x_121) ;  /* 0x0000085000007945 */ /* 0x000fe80003800000 */
[----:B------:R-:W-:Y:S05]  /*64a0*/  @!P0 BRA `(.L_x_122) ;  /* 0x00000008000c8947 */ /* 0x000fea0003800000 */
[----:B------:R-:W-:-:S04]  /*64b0*/  LOP3.LUT R7, R7, 0x2, RZ, 0xfc, !PT ;  /* 0x0000000207077812 */ /* 0x000fc800078efcff */
[----:B------:R-:W-:-:S13]  /*64c0*/  ISETP.NE.AND P0, PT, R7, 0x3, PT ;  /* 0x000000030700780c */ /* 0x000fda0003f05270 */
[----:B------:R-:W-:Y:S05]  /*64d0*/  @!P0 BRA `(.L_x_123) ;  /* 0x0000000000048947 */ /* 0x000fea0003800000 */
[----:B------:R-:W-:Y:S01]  /*64e0*/  BPT.TRAP 0x1 ;  /* 0x000000040000795c */ /* 0x000fe20000300000 */
.L_x_123:
[----:B------:R-:W0:Y:S01]  /*64f0*/  S2R R3, SR_CgaCtaId ;  /* 0x0000000000037919 */ /* 0x000e220000008800 */
[----:B------:R-:W-:Y:S02]  /*6500*/  MOV R0, 0x400 ;  /* 0x0000040000007802 */ /* 0x000fe40000000f00 */
[----:B------:R-:W-:Y:S02]  /*6510*/  SHF.L.U32 R2, R12, 0x1f, RZ ;  /* 0x0000001f0c027819 */ /* 0x000fe400000006ff */
[----:B0-----:R-:W-:-:S05]  /*6520*/  LEA R0, R3, R0, 0x18 ;  /* 0x0000000003007211 */ /* 0x001fca00078ec0ff */
[----:B------:R-:W-:-:S04]  /*6530*/  VIADD R0, R0, 0x70 ;  /* 0x0000007000007836 */ /* 0x000fc80000000000 */
[C---:B------:R-:W-:Y:S02]  /*6540*/  IMAD R5, R15.reuse, 0x8, R0 ;  /* 0x000000080f057824 */ /* 0x040fe400078e0200 */
[----:B------:R-:W-:Y:S02]  /*6550*/  VIADD R15, R15, 0x1 ;  /* 0x000000010f0f7836 */ /* 0x000fe40000000000 */
[----:B------:R-:W0:Y:S03]  /*6560*/  SYNCS.PHASECHK.TRANS64.TRYWAIT P0, [R5+URZ], R2 ;  /* 0x00000002050075a7 */ /* 0x000e26000800017f */
[----:B------:R-:W-:-:S04]  /*6570*/  ISETP.NE.AND P1, PT, R15, 0xe, PT ;  /* 0x0000000e0f00780c */ /* 0x000fc80003f25270 */
[----:B------:R-:W-:Y:S02]  /*6580*/  SEL R3, RZ, 0x1, P1 ;  /* 0x00000001ff037807 */ /* 0x000fe40000800000 */
[----:B------:R-:W-:Y:S02]  /*6590*/  SEL R15, R15, RZ, P1 ;  /* 0x000000ff0f0f7207 */ /* 0x000fe40000800000 */
[----:B------:R-:W-:-:S03]  /*65a0*/  LOP3.LUT R12, R12, R3, RZ, 0x3c, !PT ;  /* 0x000000030c0c7212 */ /* 0x000fc600078e3cff */
[----:B------:R-:W-:Y:S01]  /*65b0*/  IMAD R7, R15, 0x8, R0 ;  /* 0x000000080f077824 */ /* 0x000fe200078e0200 */
[----:B------:R-:W-:Y:S01]  /*65c0*/  SHF.L.U32 R4, R12, 0x1f, RZ ;  /* 0x0000001f0c047819 */ /* 0x000fe200000006ff */
[----:B0-----:R-:W-:Y:S06]  /*65d0*/  @!P0 BRA `(.L_x_124) ;  /* 0x0000000800808947 */ /* 0x001fec0003800000 */
.L_x_147:
[----:B------:R-:W1:Y:S01]  /*65e0*/  SYNCS.PHASECHK.TRANS64.TRYWAIT P0, [R7+URZ], R4 ;  /* 0x00000004070075a7 */ /* 0x000e62000800017f */
[----:B0-----:R-:W-:-:S05]  /*65f0*/  VIADD R2, R15, 0x1 ;  /* 0x000000010f027836 */ /* 0x001fca0000000000 */
[----:B------:R-:W-:-:S04]  /*6600*/  ISETP.NE.AND P1, PT, R2, 0xe, PT ;  /* 0x0000000e0200780c */ /* 0x000fc80003f25270 */
[----:B------:R-:W-:Y:S02]  /*6610*/  SEL R3, RZ, 0x1, P1 ;  /* 0x00000001ff037807 */ /* 0x000fe40000800000 */
[----:B------:R-:W-:Y:S02]  /*6620*/  SEL R9, R2, RZ, P1 ;  /* 0x000000ff02097207 */ /* 0x000fe40000800000 */
[----:B------:R-:W-:-:S03]  /*6630*/  LOP3.LUT R12, R12, R3, RZ, 0x3c, !PT ;  /* 0x000000030c0c7212 */ /* 0x000fc600078e3cff */
[----:B------:R-:W-:Y:S01]  /*6640*/  IMAD R6, R9, 0x8, R0 ;  /* 0x0000000809067824 */ /* 0x000fe200078e0200 */
[----:B------:R-:W-:Y:S01]  /*6650*/  SHF.L.U32 R5, R12, 0x1f, RZ ;  /* 0x0000001f0c057819 */ /* 0x000fe200000006ff */
[----:B-1----:R-:W-:Y:S06]  /*6660*/  @!P0 BRA `(.L_x_125) ;  /* 0x0000000800708947 */ /* 0x002fec0003800000 */
.L_x_148:
[----:B------:R-:W1:Y:S01]  /*6670*/  SYNCS.PHASECHK.TRANS64.TRYWAIT P0, [R6+URZ], R5 ;  /* 0x00000005060075a7 */ /* 0x000e62000800017f */
[----:B------:R-:W-:-:S05]  /*6680*/  VIADD R2, R9, 0x1 ;  /* 0x0000000109027836 */ /* 0x000fca0000000000 */
[----:B------:R-:W-:-:S04]  /*6690*/  ISETP.NE.AND P1, PT, R2, 0xe, PT ;  /* 0x0000000e0200780c */ /* 0x000fc80003f25270 */
[----:B------:R-:W-:Y:S02]  /*66a0*/  SEL R3, RZ, 0x1, P1 ;  /* 0x00000001ff037807 */ /* 0x000fe40000800000 */
[----:B0-----:R-:W-:Y:S02]  /*66b0*/  SEL R7, R2, RZ, P1 ;  /* 0x000000ff02077207 */ /* 0x001fe40000800000 */
[----:B------:R-:W-:-:S03]  /*66c0*/  LOP3.LUT R12, R12, R3, RZ, 0x3c, !PT ;  /* 0x000000030c0c7212 */ /* 0x000fc600078e3cff */
[----:B------:R-:W-:Y:S01]  /*66d0*/  IMAD R9, R7, 0x8, R0 ;  /* 0x0000000807097824 */ /* 0x000fe200078e0200 */
[----:B------:R-:W-:Y:S01]  /*66e0*/  SHF.L.U32 R4, R12, 0x1f, RZ ;  /* 0x0000001f0c047819 */ /* 0x000fe200000006ff */
[----:B-1----:R-:W-:Y:S06]  /*66f0*/  @!P0 BRA `(.L_x_126) ;  /* 0x0000000800608947 */ /* 0x002fec0003800000 */
.L_x_149:
[----:B------:R-:W1:Y:S01]  /*6700*/  SYNCS.PHASECHK.TRANS64.TRYWAIT P0, [R9+URZ], R4 ;  /* 0x00000004090075a7 */ /* 0x000e62000800017f */
[----:B------:R-:W-:-:S05]  /*6710*/  VIADD R2, R7, 0x1 ;  /* 0x0000000107027836 */ /* 0x000fca0000000000 */
[----:B------:R-:W-:-:S04]  /*6720*/  ISETP.NE.AND P1, PT, R2, 0xe, PT ;  /* 0x0000000e0200780c */ /* 0x000fc80003f25270 */
[----:B------:R-:W-:Y:S02]  /*6730*/  SEL R3, RZ, 0x1, P1 ;  /* 0x00000001ff037807 */ /* 0x000fe40000800000 */
[----:B------:R-:W-:Y:S02]  /*6740*/  SEL R7, R2, RZ, P1 ;  /* 0x000000ff02077207 */ /* 0x000fe40000800000 */
[----:B------:R-:W-:-:S03]  /*6750*/  LOP3.LUT R12, R12, R3, RZ, 0x3c, !PT ;  /* 0x000000030c0c7212 */ /* 0x000fc600078e3cff */
[----:B0-----:R-:W-:Y:S01]  /*6760*/  IMAD R6, R7, 0x8, R0 ;  /* 0x0000000807067824 */ /* 0x001fe200078e0200 */
[----:B------:R-:W-:Y:S01]  /*6770*/  SHF.L.U32 R5, R12, 0x1f, RZ ;  /* 0x0000001f0c057819 */ /* 0x000fe200000006ff */
[----:B-1----:R-:W-:Y:S06]  /*6780*/  @!P0 BRA `(.L_x_127) ;  /* 0x0000000800508947 */ /* 0x002fec0003800000 */
.L_x_150:
        /* <DEDUP_REMOVED lines=9> */
.L_x_151:
        /* <DEDUP_REMOVED lines=9> */
.L_x_152:
        /* <DEDUP_REMOVED lines=9> */
.L_x_153:
        /* <DEDUP_REMOVED lines=9> */
.L_x_154:
        /* <DEDUP_REMOVED lines=9> */
.L_x_155:
        /* <DEDUP_REMOVED lines=9> */
.L_x_156:
        /* <DEDUP_REMOVED lines=9> */
.L_x_157:
        /* <DEDUP_REMOVED lines=9> */
.L_x_158:
[----:B------:R-:W1:Y:S01]  /*6c10*/  SYNCS.PHASECHK.TRANS64.TRYWAIT P0, [R6+URZ], R5 ;  /* 0x00000005060075a7 */ /* 0x000e62000800017f */
[----:B------:R-:W-:-:S05]  /*6c20*/  VIADD R2, R7, 0x1 ;  /* 0x0000000107027836 */ /* 0x000fca0000000000 */
[----:B------:R-:W-:-:S04]  /*6c30*/  ISETP.NE.AND P1, PT, R2, 0xe, PT ;  /* 0x0000000e0200780c */ /* 0x000fc80003f25270 */
[----:B0-----:R-:W-:Y:S02]  /*6c40*/  SEL R4, RZ, 0x1, P1 ;  /* 0x00000001ff047807 */ /* 0x001fe40000800000 */
[----:B------:R-:W-:Y:S02]  /*6c50*/  SEL R3, R2, RZ, P1 ;  /* 0x000000ff02037207 */ /* 0x000fe40000800000 */
[----:B------:R-:W-:Y:S01]  /*6c60*/  LOP3.LUT R4, R11, R4, RZ, 0x3c, !PT ;  /* 0x000000040b047212 */ /* 0x000fe200078e3cff */
[----:B-1----:R-:W-:Y:S06]  /*6c70*/  @!P0 BRA `(.L_x_136) ;  /* 0x0000000400c88947 */ /* 0x002fec0003800000 */
.L_x_159:
[----:B------:R-:W-:Y:S01]  /*6c80*/  IMAD R3, R3, 0x8, R0 ;  /* 0x0000000803037824 */ /* 0x000fe200078e0200 */
[----:B------:R-:W-:-:S07]  /*6c90*/  SHF.L.U32 R0, R4, 0x1f, RZ ;  /* 0x0000001f04007819 */ /* 0x000fce00000006ff */
.L_x_137:
[----:B-1----:R1:W2:Y:S02]  /*6ca0*/  SYNCS.PHASECHK.TRANS64.TRYWAIT P0, [R3+URZ], R0 ;  /* 0x00000000030075a7 */ /* 0x0022a4000800017f */
[----:B--2---:R-:W-:Y:S05]  /*6cb0*/  @!P0 NANOSLEEP.SYNCS 0x989680 ;  /* 0x009896800000895d */ /* 0x004fea0003900000 */
[----:B------:R-:W2:Y:S02]  /*6cc0*/  @!P0 SYNCS.PHASECHK.TRANS64 P0, [R3+URZ], R0 ;  /* 0x00000000030085a7 */ /* 0x000ea4000800007f */
[----:B--2---:R-:W-:Y:S05]  /*6cd0*/  @!P0 BRA `(.L_x_137) ;  /* 0xfffffffc00f08947 */ /* 0x004fea000383ffff */
.L_x_122:
[----:B------:R-:W-:Y:S05]  /*6ce0*/  BSYNC B0 ;  /* 0x0000000000007941 */ /* 0x000fea0003800000 */
.L_x_121:
[----:B------:R-:W-:Y:S05]  /*6cf0*/  EXIT ;  /* 0x000000000000794d */ /* 0x000fea0003800000 */
.L_x_16:
[----:B0-----:R-:W-:-:S04]  /*6d00*/  IMAD.U32 R15, RZ, RZ, UR11 ;  /* 0x0000000bff0f7e24 */ /* 0x001fc8000f8e00ff */
[----:B------:R0:W1:Y:S03]  /*6d10*/  SYNCS.PHASECHK.TRANS64.TRYWAIT P0, [R15+URZ+-0x8], R14 ;  /* 0xfffff80e0f0075a7 */ /* 0x000066000800017f */
[----:B-1----:R-:W-:Y:S05]  /*6d20*/  @!P0 NANOSLEEP.SYNCS 0x989680 ;  /* 0x009896800000895d */ /* 0x002fea0003900000 */
[----:B------:R-:W1:Y:S02]  /*6d30*/  @!P0 SYNCS.PHASECHK.TRANS64 P0, [R15+URZ+-0x8], R14 ;  /* 0xfffff80e0f0085a7 */ /* 0x000e64000800007f */
[----:B-1----:R-:W-:Y:S05]  /*6d40*/  @!P0 BRA `(.L_x_16) ;  /* 0xfffffffc00ec8947 */ /* 0x002fea000383ffff */
[----:B------:R-:W-:Y:S05]  /*6d50*/  BRA `(.L_x_138) ;  /* 0xffffffa8003c7947 */ /* 0x000fea000383ffff */
.L_x_21:
[----:B-1----:R-:W-:-:S04]  /*6d60*/  IMAD.U32 R15, RZ, RZ, UR6 ;  /* 0x00000006ff0f7e24 */ /* 0x002fc8000f8e00ff */
[----:B------:R1:W2:Y:S03]  /*6d70*/  SYNCS.PHASECHK.TRANS64.TRYWAIT P0, [R15+URZ], R14 ;  /* 0x0000000e0f0075a7 */ /* 0x0002a6000800017f */
[----:B--2---:R-:W-:Y:S05]  /*6d80*/  @!P0 NANOSLEEP.SYNCS 0x989680 ;  /* 0x009896800000895d */ /* 0x004fea0003900000 */
[----:B------:R-:W2:Y:S02]  /*6d90*/  @!P0 SYNCS.PHASECHK.TRANS64 P0, [R15+URZ], R14 ;  /* 0x0000000e0f0085a7 */ /* 0x000ea4000800007f */
[----:B--2---:R-:W-:Y:S05]  /*6da0*/  @!P0 BRA `(.L_x_21) ;  /* 0xfffffffc00ec8947 */ /* 0x004fea000383ffff */
[----:B------:R-:W-:Y:S05]  /*6db0*/  BRA `(.L_x_20) ;  /* 0xffffffa800e47947 */ /* 0x000fea000383ffff */
.L_x_27:
[----:B-1----:R-:W-:-:S04]  /*6dc0*/  IMAD.U32 R16, RZ, RZ, UR16 ;  /* 0x00000010ff107e24 */ /* 0x002fc8000f8e00ff */
[----:B------:R1:W2:Y:S03]  /*6dd0*/  SYNCS.PHASECHK.TRANS64.TRYWAIT P0, [R16+URZ], R15 ;  /* 0x0000000f100075a7 */ /* 0x0002a6000800017f */
[----:B--2---:R-:W-:Y:S05]  /*6de0*/  @!P0 NANOSLEEP.SYNCS 0x989680 ;  /* 0x009896800000895d */ /* 0x004fea0003900000 */
[----:B------:R-:W2:Y:S02]  /*6df0*/  @!P0 SYNCS.PHASECHK.TRANS64 P0, [R16+URZ], R15 ;  /* 0x0000000f100085a7 */ /* 0x000ea4000800007f */
[----:B--2---:R-:W-:Y:S05]  /*6e00*/  @!P0 BRA `(.L_x_27) ;  /* 0xfffffffc00ec8947 */ /* 0x004fea000383ffff */
[----:B------:R-:W-:Y:S05]  /*6e10*/  BRA `(.L_x_26) ;  /* 0xffffffb000687947 */ /* 0x000fea000383ffff */
.L_x_35:
[----:B0-----:R-:W-:-:S04]  /*6e20*/  IMAD.U32 R15, RZ, RZ, UR11 ;  /* 0x0000000bff0f7e24 */ /* 0x001fc8000f8e00ff */
[----:B------:R0:W1:Y:S03]  /*6e30*/  SYNCS.PHASECHK.TRANS64.TRYWAIT P0, [R15+URZ+0x8], R14 ;  /* 0x0000080e0f0075a7 */ /* 0x000066000800017f */
[----:B-1----:R-:W-:Y:S05]  /*6e40*/  @!P0 NANOSLEEP.SYNCS 0x989680 ;  /* 0x009896800000895d */ /* 0x002fea0003900000 */
[----:B------:R-:W1:Y:S02]  /*6e50*/  @!P0 SYNCS.PHASECHK.TRANS64 P0, [R15+URZ+0x8], R14 ;  /* 0x0000080e0f0085a7 */ /* 0x000e64000800007f */
[----:B-1----:R-:W-:Y:S05]  /*6e60*/  @!P0 BRA `(.L_x_35) ;  /* 0xfffffffc00ec8947 */ /* 0x002fea000383ffff */
[----:B------:R-:W-:Y:S05]  /*6e70*/  BRA `(.L_x_139) ;  /* 0xffffffb800d87947 */ /* 0x000fea000383ffff */
.L_x_108:
[----:B------:R-:W-:Y:S01]  /*6e80*/  BSSY B1, `(.L_x_140) ;  /* 0x0000006000017945 */ /* 0x000fe20003800000 */
[----:B------:R-:W-:-:S07]  /*6e90*/  IMAD.MOV.U32 R10, RZ, RZ, -0x1 ;  /* 0xffffffffff0a7424 */ /* 0x000fce00078e00ff */
[----:B------:R-:W-:Y:S05]  /*6ea0*/  WARPSYNC.COLLECTIVE R10, `(.L_x_141) ;  /* 0x000000000a0c7348 */ /* 0x000fea0003c00000 */
[----:B------:R-:W-:Y:S02]  /*6eb0*/  ELECT P1, UR62, PT ;  /* 0x00000000003e782f */ /* 0x000fe40003820000 */
[----:B------:R-:W-:Y:S01]  /*6ec0*/  MOV R10, UR62 ;  /* 0x0000003e000a7c02 */ /* 0x000fe20008000f00 */
[----:B------:R-:W-:Y:S10]  /*6ed0*/  ENDCOLLECTIVE ;  /* 0x000000000000791b */ /* 0x000ff40003800000 */
.L_x_141:
[----:B------:R-:W-:Y:S05]  /*6ee0*/  BSYNC B1 ;  /* 0x0000000000017941 */ /* 0x000fea0003800000 */
.L_x_140:
[----:B------:R-:W-:Y:S05]  /*6ef0*/  BRA `(.L_x_142) ;  /* 0xffffffe800a87947 */ /* 0x000fea000383ffff */
.L_x_111:
[----:B-1----:R1:W2:Y:S02]  /*6f00*/  SYNCS.PHASECHK.TRANS64.TRYWAIT P1, [R19+URZ+0x70], R10 ;  /* 0x0000700a130075a7 */ /* 0x0022a4000802017f */
[----:B--2---:R-:W-:Y:S05]  /*6f10*/  @!P1 NANOSLEEP.SYNCS 0x989680 ;  /* 0x009896800000995d */ /* 0x004fea0003900000 */
[----:B------:R-:W2:Y:S02]  /*6f20*/  @!P1 SYNCS.PHASECHK.TRANS64 P1, [R19+URZ+0x70], R10 ;  /* 0x0000700a130095a7 */ /* 0x000ea4000802007f */
[----:B--2---:R-:W-:Y:S05]  /*6f30*/  @!P1 BRA `(.L_x_111) ;  /* 0xfffffffc00f09947 */ /* 0x004fea000383ffff */
[----:B------:R-:W-:Y:S05]  /*6f40*/  BRA `(.L_x_143) ;  /* 0xffffffe800dc7947 */ /* 0x000fea000383ffff */
.L_x_120:
[----:B------:R-:W-:Y:S01]  /*6f50*/  BSSY B0, `(.L_x_144) ;  /* 0x0000006000007945 */ /* 0x000fe20003800000 */
[----:B------:R-:W-:-:S07]  /*6f60*/  IMAD.MOV.U32 R10, RZ, RZ, -0x1 ;  /* 0xffffffffff0a7424 */ /* 0x000fce00078e00ff */
[----:B------:R-:W-:Y:S05]  /*6f70*/  WARPSYNC.COLLECTIVE R10, `(.L_x_145) ;  /* 0x000000000a0c7348 */ /* 0x000fea0003c00000 */
[----:B------:R-:W-:Y:S02]  /*6f80*/  ELECT P1, UR62, PT ;  /* 0x00000000003e782f */ /* 0x000fe40003820000 */
[----:B------:R-:W-:Y:S01]  /*6f90*/  MOV R10, UR62 ;  /* 0x0000003e000a7c02 */ /* 0x000fe20008000f00 */
[----:B------:R-:W-:Y:S10]  /*6fa0*/  ENDCOLLECTIVE ;  /* 0x000000000000791b */ /* 0x000ff40003800000 */
.L_x_145:
[----:B------:R-:W-:Y:S05]  /*6fb0*/  BSYNC B0 ;  /* 0x0000000000007941 */ /* 0x000fea0003800000 */
.L_x_144:
[----:B------:R-:W-:Y:S01]  /*6fc0*/  PLOP3.LUT P0, PT, P1, PT, PT, 0x80, 0x0 ;  /* 0x000000000000781c */ /* 0x000fe20000f0f070 */
[----:B------:R-:W-:-:S12]  /*6fd0*/  BRA `(.L_x_146) ;  /* 0xfffffff4002c7947 */ /* 0x000fd8000383ffff */
.L_x_124:
[----:B0-----:R0:W1:Y:S02]  /*6fe0*/  SYNCS.PHASECHK.TRANS64.TRYWAIT P0, [R5+URZ], R2 ;  /* 0x00000002050075a7 */ /* 0x001064000800017f */
[----:B-1----:R-:W-:Y:S05]  /*6ff0*/  @!P0 NANOSLEEP.SYNCS 0x989680 ;  /* 0x009896800000895d */ /* 0x002fea0003900000 */
[----:B------:R-:W1:Y:S02]  /*7000*/  @!P0 SYNCS.PHASECHK.TRANS64 P0, [R5+URZ], R2 ;  /* 0x00000002050085a7 */ /* 0x000e64000800007f */
[----:B-1----:R-:W-:Y:S05]  /*7010*/  @!P0 BRA `(.L_x_124) ;  /* 0xfffffffc00f08947 */ /* 0x002fea000383ffff */
[----:B------:R-:W-:Y:S05]  /*7020*/  BRA `(.L_x_147) ;  /* 0xfffffff4006c7947 */ /* 0x000fea000383ffff */
.L_x_125:
[----:B0-----:R0:W1:Y:S02]  /*7030*/  SYNCS.PHASECHK.TRANS64.TRYWAIT P0, [R7+URZ], R4 ;  /* 0x00000004070075a7 */ /* 0x001064000800017f */
[----:B-1----:R-:W-:Y:S05]  /*7040*/  @!P0 NANOSLEEP.SYNCS 0x989680 ;  /* 0x009896800000895d */ /* 0x002fea0003900000 */
[----:B------:R-:W1:Y:S02]  /*7050*/  @!P0 SYNCS.PHASECHK.TRANS64 P0, [R7+URZ], R4 ;  /* 0x00000004070085a7 */ /* 0x000e64000800007f */
[----:B-1----:R-:W-:Y:S05]  /*7060*/  @!P0 BRA `(.L_x_125) ;  /* 0xfffffffc00f08947 */ /* 0x002fea000383ffff */
[----:B------:R-:W-:Y:S05]  /*7070*/  BRA `(.L_x_148) ;  /* 0xfffffff4007c7947 */ /* 0x000fea000383ffff */
.L_x_126:
[----:B0-----:R0:W1:Y:S02]  /*7080*/  SYNCS.PHASECHK.TRANS64.TRYWAIT P0, [R6+URZ], R5 ;  /* 0x00000005060075a7 */ /* 0x001064000800017f */
[----:B-1----:R-:W-:Y:S05]  /*7090*/  @!P0 NANOSLEEP.SYNCS 0x989680 ;  /* 0x009896800000895d */ /* 0x002fea0003900000 */
[----:B------:R-:W1:Y:S02]  /*70a0*/  @!P0 SYNCS.PHASECHK.TRANS64 P0, [R6+URZ], R5 ;  /* 0x00000005060085a7 */ /* 0x000e64000800007f */
[----:B-1----:R-:W-:Y:S05]  /*70b0*/  @!P0 BRA `(.L_x_126) ;  /* 0xfffffffc00f08947 */ /* 0x002fea000383ffff */
[----:B------:R-:W-:Y:S05]  /*70c0*/  BRA `(.L_x_149) ;  /* 0xfffffff4008c7947 */ /* 0x000fea000383ffff */
.L_x_127:
[----:B0-----:R0:W1:Y:S02]  /*70d0*/  SYNCS.PHASECHK.TRANS64.TRYWAIT P0, [R9+URZ], R4 ;  /* 0x00000004090075a7 */ /* 0x001064000800017f */
[----:B-1----:R-:W-:Y:S05]  /*70e0*/  @!P0 NANOSLEEP.SYNCS 0x989680 ;  /* 0x009896800000895d */ /* 0x002fea0003900000 */
[----:B------:R-:W1:Y:S02]  /*70f0*/  @!P0 SYNCS.PHASECHK.TRANS64 P0, [R9+URZ], R4 ;  /* 0x00000004090085a7 */ /* 0x000e64000800007f */
[----:B-1----:R-:W-:Y:S05]  /*7100*/  @!P0 BRA `(.L_x_127) ;  /* 0xfffffffc00f08947 */ /* 0x002fea000383ffff */
[----:B------:R-:W-:Y:S05]  /*7110*/  BRA `(.L_x_150) ;  /* 0xfffffff4009c7947 */ /* 0x000fea000383ffff */
.L_x_128:
[----:B0-----:R0:W1:Y:S02]  /*7120*/  SYNCS.PHASECHK.TRANS64.TRYWAIT P0, [R6+URZ], R5 ;  /* 0x00000005060075a7 */ /* 0x001064000800017f */
[----:B-1----:R-:W-:Y:S05]  /*7130*/  @!P0 NANOSLEEP.SYNCS 0x989680 ;  /* 0x009896800000895d */ /* 0x002fea0003900000 */
[----:B------:R-:W1:Y:S02]  /*7140*/  @!P0 SYNCS.PHASECHK.TRANS64 P0, [R6+URZ], R5 ;  /* 0x00000005060085a7 */ /* 0x000e64000800007f */
[----:B-1----:R-:W-:Y:S05]  /*7150*/  @!P0 BRA `(.L_x_128) ;  /* 0xfffffffc00f08947 */ /* 0x002fea000383ffff */
[----:B------:R-:W-:Y:S05]  /*7160*/  BRA `(.L_x_151) ;  /* 0xfffffff400ac7947 */ /* 0x000fea000383ffff */
.L_x_129:
[----:B0-----:R0:W1:Y:S02]  /*7170*/  SYNCS.PHASECHK.TRANS64.TRYWAIT P0, [R9+URZ], R4 ;  /* 0x00000004090075a7 */ /* 0x001064000800017f */
[----:B-1----:R-:W-:Y:S05]  /*7180*/  @!P0 NANOSLEEP.SYNCS 0x989680 ;  /* 0x009896800000895d */ /* 0x002fea0003900000 */
[----:B------:R-:W1:Y:S02]  /*7190*/  @!P0 SYNCS.PHASECHK.TRANS64 P0, [R9+URZ], R4 ;  /* 0x00000004090085a7 */ /* 0x000e64000800007f */
[----:B-1----:R-:W-:Y:S05]  /*71a0*/  @!P0 BRA `(.L_x_129) ;  /* 0xfffffffc00f08947 */ /* 0x002fea000383ffff */
[----:B------:R-:W-:Y:S05]  /*71b0*/  BRA `(.L_x_152) ;  /* 0xfffffff400bc7947 */ /* 0x000fea000383ffff */
.L_x_130:
[----:B0-----:R0:W1:Y:S02]  /*71c0*/  SYNCS.PHASECHK.TRANS64.TRYWAIT P0, [R6+URZ], R5 ;  /* 0x00000005060075a7 */ /* 0x001064000800017f */
[----:B-1----:R-:W-:Y:S05]  /*71d0*/  @!P0 NANOSLEEP.SYNCS 0x989680 ;  /* 0x009896800000895d */ /* 0x002fea0003900000 */
[----:B------:R-:W1:Y:S02]  /*71e0*/  @!P0 SYNCS.PHASECHK.TRANS64 P0, [R6+URZ], R5 ;  /* 0x00000005060085a7 */ /* 0x000e64000800007f */
[----:B-1----:R-:W-:Y:S05]  /*71f0*/  @!P0 BRA `(.L_x_130) ;  /* 0xfffffffc00f08947 */ /* 0x002fea000383ffff */
[----:B------:R-:W-:Y:S05]  /*7200*/  BRA `(.L_x_153) ;  /* 0xfffffff400cc7947 */ /* 0x000fea000383ffff */
.L_x_131:
[----:B0-----:R0:W1:Y:S02]  /*7210*/  SYNCS.PHASECHK.TRANS64.TRYWAIT P0, [R9+URZ], R4 ;  /* 0x00000004090075a7 */ /* 0x001064000800017f */
[----:B-1----:R-:W-:Y:S05]  /*7220*/  @!P0 NANOSLEEP.SYNCS 0x989680 ;  /* 0x009896800000895d */ /* 0x002fea0003900000 */
[----:B------:R-:W1:Y:S02]  /*7230*/  @!P0 SYNCS.PHASECHK.TRANS64 P0, [R9+URZ], R4 ;  /* 0x00000004090085a7 */ /* 0x000e64000800007f */
[----:B-1----:R-:W-:Y:S05]  /*7240*/  @!P0 BRA `(.L_x_131) ;  /* 0xfffffffc00f08947 */ /* 0x002fea000383ffff */
[----:B------:R-:W-:Y:S05]  /*7250*/  BRA `(.L_x_154) ;  /* 0xfffffff400dc7947 */ /* 0x000fea000383ffff */
.L_x_132:
[----:B0-----:R0:W1:Y:S02]  /*7260*/  SYNCS.PHASECHK.TRANS64.TRYWAIT P0, [R6+URZ], R5 ;  /* 0x00000005060075a7 */ /* 0x001064000800017f */
[----:B-1----:R-:W-:Y:S05]  /*7270*/  @!P0 NANOSLEEP.SYNCS 0x989680 ;  /* 0x009896800000895d */ /* 0x002fea0003900000 */
[----:B------:R-:W1:Y:S02]  /*7280*/  @!P0 SYNCS.PHASECHK.TRANS64 P0, [R6+URZ], R5 ;  /* 0x00000005060085a7 */ /* 0x000e64000800007f */
[----:B-1----:R-:W-:Y:S05]  /*7290*/  @!P0 BRA `(.L_x_132) ;  /* 0xfffffffc00f08947 */ /* 0x002fea000383ffff */
[----:B------:R-:W-:Y:S05]  /*72a0*/  BRA `(.L_x_155) ;  /* 0xfffffff400ec7947 */ /* 0x000fea000383ffff */
.L_x_133:
[----:B0-----:R0:W1:Y:S02]  /*72b0*/  SYNCS.PHASECHK.TRANS64.TRYWAIT P0, [R9+URZ], R4 ;  /* 0x00000004090075a7 */ /* 0x001064000800017f */
[----:B-1----:R-:W-:Y:S05]  /*72c0*/  @!P0 NANOSLEEP.SYNCS 0x989680 ;  /* 0x009896800000895d */ /* 0x002fea0003900000 */
[----:B------:R-:W1:Y:S02]  /*72d0*/  @!P0 SYNCS.PHASECHK.TRANS64 P0, [R9+URZ], R4 ;  /* 0x00000004090085a7 */ /* 0x000e64000800007f */
[----:B-1----:R-:W-:Y:S05]  /*72e0*/  @!P0 BRA `(.L_x_133) ;  /* 0xfffffffc00f08947 */ /* 0x002fea000383ffff */
[----:B------:R-:W-:Y:S05]  /*72f0*/  BRA `(.L_x_156) ;  /* 0xfffffff400fc7947 */ /* 0x000fea000383ffff */
.L_x_134:
[----:B0-----:R0:W1:Y:S02]  /*7300*/  SYNCS.PHASECHK.TRANS64.TRYWAIT P0, [R6+URZ], R5 ;  /* 0x00000005060075a7 */ /* 0x001064000800017f */
[----:B-1----:R-:W-:Y:S05]  /*7310*/  @!P0 NANOSLEEP.SYNCS 0x989680 ;  /* 0x009896800000895d */ /* 0x002fea0003900000 */
[----:B------:R-:W1:Y:S02]  /*7320*/  @!P0 SYNCS.PHASECHK.TRANS64 P0, [R6+URZ], R5 ;  /* 0x00000005060085a7 */ /* 0x000e64000800007f */
[----:B-1----:R-:W-:Y:S05]  /*7330*/  @!P0 BRA `(.L_x_134) ;  /* 0xfffffffc00f08947 */ /* 0x002fea000383ffff */
[----:B------:R-:W-:Y:S05]  /*7340*/  BRA `(.L_x_157) ;  /* 0xfffffff8000c7947 */ /* 0x000fea000383ffff */
.L_x_135:
[----:B0-----:R0:W1:Y:S02]  /*7350*/  SYNCS.PHASECHK.TRANS64.TRYWAIT P0, [R9+URZ], R4 ;  /* 0x00000004090075a7 */ /* 0x001064000800017f */
[----:B-1----:R-:W-:Y:S05]  /*7360*/  @!P0 NANOSLEEP.SYNCS 0x989680 ;  /* 0x009896800000895d */ /* 0x002fea0003900000 */
[----:B------:R-:W1:Y:S02]  /*7370*/  @!P0 SYNCS.PHASECHK.TRANS64 P0, [R9+URZ], R4 ;  /* 0x00000004090085a7 */ /* 0x000e64000800007f */
[----:B-1----:R-:W-:Y:S05]  /*7380*/  @!P0 BRA `(.L_x_135) ;  /* 0xfffffffc00f08947 */ /* 0x002fea000383ffff */
[----:B------:R-:W-:Y:S05]  /*7390*/  BRA `(.L_x_158) ;  /* 0xfffffff8001c7947 */ /* 0x000fea000383ffff */
.L_x_136:
[----:B0-----:R0:W1:Y:S02]  /*73a0*/  SYNCS.PHASECHK.TRANS64.TRYWAIT P0, [R6+URZ], R5 ;  /* 0x00000005060075a7 */ /* 0x001064000800017f */
[----:B-1----:R-:W-:Y:S05]  /*73b0*/  @!P0 NANOSLEEP.SYNCS 0x989680 ;  /* 0x009896800000895d */ /* 0x002fea0003900000 */
[----:B------:R-:W1:Y:S02]  /*73c0*/  @!P0 SYNCS.PHASECHK.TRANS64 P0, [R6+URZ], R5 ;  /* 0x00000005060085a7 */ /* 0x000e64000800007f */
[----:B-1----:R-:W-:Y:S05]  /*73d0*/  @!P0 BRA `(.L_x_136) ;  /* 0xfffffffc00f08947 */ /* 0x002fea000383ffff */
[----:B------:R-:W-:Y:S05]  /*73e0*/  BRA `(.L_x_159) ;  /* 0xfffffff800247947 */ /* 0x000fea000383ffff */
.L_x_160:
[----:B------:R-:W-:-:S00]  /*73f0*/  BRA `(.L_x_160) ;  /* 0xfffffffc00fc7947 */ /* 0x000fc0000383ffff */
[----:B------:R-:W-:-:S00]  /*7400*/  NOP ;  /* 0x0000000000007918 */ /* 0x000fc00000000000 */
[----:B------:R-:W-:-:S00]  /*7410*/  NOP ;  /* 0x0000000000007918 */ /* 0x000fc00000000000 */
[----:B------:R-:W-:-:S00]  /*7420*/  NOP ;  /* 0x0000000000007918 */ /* 0x000fc00000000000 */
[----:B------:R-:W-:-:S00]  /*7430*/  NOP ;  /* 0x0000000000007918 */ /* 0x000fc00000000000 */
[----:B------:R-:W-:-:S00]  /*7440*/  NOP ;  /* 0x0000000000007918 */ /* 0x000fc00000000000 */
[----:B------:R-:W-:-:S00]  /*7450*/  NOP ;  /* 0x0000000000007918 */ /* 0x000fc00000000000 */
[----:B------:R-:W-:-:S00]  /*7460*/  NOP ;  /* 0x0000000000007918 */ /* 0x000fc00000000000 */
[----:B------:R-:W-:-:S00]  /*7470*/  NOP ;  /* 0x0000000000007918 */ /* 0x000fc00000000000 */
.L_x_161:


//--------------------- .nv.shared._ZN7cutlass13device_kernelINS_4gemm6kernel13GemmUniversalIN4cute5tupleIJiiiiEEENS1_10collective13CollectiveMmaINS1_37MainloopSm90TmaGmmaWarpSpecializedFP8ILi14ENS5_IJNS4_1CILi1EEESB_SB_EEENS1_32KernelTmaWarpSpecializedPingpongEEENS5_IJNSA_ILi64EEESF_NSA_ILi128EEEEEENS_12float_e4m3_tENS5_IJlSB_lEEESI_SJ_NS4_8TiledMMAINS4_8MMA_AtomIJNS4_4SM904GMMA30MMA_64x64x32_F32E4M3E4M3_SS_TNILNSN_7ScaleInE1ELSP_1EEEEEENS4_6LayoutISC_NS5_IJNSA_ILi0EEEST_ST_EEEEENS5_IJNS4_10UnderscoreESW_SW_EEEEENS4_13SM90_TMA_LOADENS4_14ComposedLayoutINS4_7SwizzleILi3ELi4ELi3EEENS4_18smem_ptr_flag_bitsILi8EEENSS_INS5_IJNSA_ILi8EEESG_EEENS5_IJSG_SB_EEEEEEEvNS4_8identityESZ_S19_vS1A_EENS_8epilogue10collective6detail29Sm90TmaWarpSpecializedAdapterINS1D_15DefaultEpilogueISI_SJ_SJ_NS1C_6thread17LinearCombinationISI_Li1EffLNS1H_9ScaleType4KindE0ELNS_15FloatRoundStyleE2ESI_EENS1_15EpilogueDefaultEEEEEvvEEEEvNT_6ParamsE --------------------------
	.section	.nv.shared._ZN7cutlass13device_kernelINS_4gemm6kernel13GemmUniversalIN4cute5tupleIJiiiiEEENS1_10collective13CollectiveMmaINS1_37MainloopSm90TmaGmmaWarpSpecializedFP8ILi14ENS5_IJNS4_1CILi1EEESB_SB_EEENS1_32KernelTmaWarpSpecializedPingpongEEENS5_IJNSA_ILi64EEESF_NSA_ILi128EEEEEENS_12float_e4m3_tENS5_IJlSB_lEEESI_SJ_NS4_8TiledMMAINS4_8MMA_AtomIJNS4_4SM904GMMA30MMA_64x64x32_F32E4M3E4M3_SS_TNILNSN_7ScaleInE1ELSP_1EEEEEENS4_6LayoutISC_NS5_IJNSA_ILi0EEEST_ST_EEEEENS5_IJNS4_10UnderscoreESW_SW_EEEEENS4_13SM90_TMA_LOADENS4_14ComposedLayoutINS4_7SwizzleILi3ELi4ELi3EEENS4_18smem_ptr_flag_bitsILi8EEENSS_INS5_IJNSA_ILi8EEESG_EEENS5_IJSG_SB_EEEEEEEvNS4_8identityESZ_S19_vS1A_EENS_8epilogue10collective6detail29Sm90TmaWarpSpecializedAdapterINS1D_15DefaultEpilogueISI_SJ_SJ_NS1C_6thread17LinearCombinationISI_Li1EffLNS1H_9ScaleType4KindE0ELNS_15FloatRoundStyleE2ESI_EENS1_15EpilogueDefaultEEEEEvvEEEEvNT_6ParamsE,"aw",@nobits
	.sectionflags	@""
	.align	16
	.zero		1024


//--------------------- .nv.shared.reserved.0     --------------------------
	.section	.nv.shared.reserved.0,"aw",@nobits
	.weak		__nv_reservedSMEM_offset_0_alias
	.size		__nv_reservedSMEM_offset_0_alias, 0, 0
	.other		__nv_reservedSMEM_offset_0_alias,@"STO_CUDA_RESERVED_SHARED STV_DEFAULT"
__nv_reservedSMEM_offset_0_alias:
	.zero		0


//--------------------- .nv.global                --------------------------
	.section	.nv.global,"aw",@nobits
.nv.global:
	.type		_ZN40_INTERNAL_a1842cf9_4_k_cu_5a94b6af_147434cute1_E,@object
	.size		_ZN40_INTERNAL_a1842cf9_4_k_cu_5a94b6af_147434cute1_E,(_ZN40_INTERNAL_a1842cf9_4_k_cu_5a94b6af_147434cuda3std3__45__cpo6cbeginE - _ZN40_INTERNAL_a1842cf9_4_k_cu_5a94b6af_147434cute1_E)
_ZN40_INTERNAL_a1842cf9_4_k_cu_5a94b6af_147434cute1_E:
	.zero		1
	.type		_ZN40_INTERNAL_a1842cf9_4_k_cu_5a94b6af_147434cuda3std3__45__cpo6cbeginE,@object
	.size		_ZN40_INTERNAL_a1842cf9_4_k_cu_5a94b6af_147434cuda3std3__45__cpo6cbeginE,(_ZN40_INTERNAL_a1842cf9_4_k_cu_5a94b6af_147434cuda3std3__48in_placeE - _ZN40_INTERNAL_a1842cf9_4_k_cu_5a94b6af_147434cuda3std3__45__cpo6cbeginE)
_ZN40_INTERNAL_a1842cf9_4_k_cu_5a94b6af_147434cuda3std3__45__cpo6cbeginE:
	.zero		1
	.type		_ZN40_INTERNAL_a1842cf9_4_k_cu_5a94b6af_147434cuda3std3__48in_placeE,@object
	.size		_ZN40_INTERNAL_a1842cf9_4_k_cu_5a94b6af_147434cuda3std3__48in_placeE,(_ZN40_INTERNAL_a1842cf9_4_k_cu_5a94b6af_147434cuda3std6ranges3__45__cpo9iter_moveE - _ZN40_INTERNAL_a1842cf9_4_k_cu_5a94b6af_147434cuda3std3__48in_placeE)
_ZN40_INTERNAL_a1842cf9_4_k_cu_5a94b6af_147434cuda3std3__48in_placeE:
	.zero		1
	.type		_ZN40_INTERNAL_a1842cf9_4_k_cu_5a94b6af_147434cuda3std6ranges3__45__cpo9iter_moveE,@object
	.size		_ZN40_INTERNAL_a1842cf9_4_k_cu_5a94b6af_147434cuda3std6ranges3__45__cpo9iter_moveE,(_ZN40_INTERNAL_a1842cf9_4_k_cu_5a94b6af_147434cuda3std3__45__cpo5beginE - _ZN40_INTERNAL_a1842cf9_4_k_cu_5a94b6af_147434cuda3std6ranges3__45__cpo9iter_moveE)
_ZN40_INTERNAL_a1842cf9_4_k_cu_5a94b6af_147434cuda3std6ranges3__45__cpo9iter_moveE:
	.zero		1
	.type		_ZN40_INTERNAL_a1842cf9_4_k_cu_5a94b6af_147434cuda3std3__45__cpo5beginE,@object
	.size		_ZN40_INTERNAL_a1842cf9_4_k_cu_5a94b6af_147434cuda3std3__45__cpo5beginE,(_ZN40_INTERNAL_a1842cf9_4_k_cu_5a94b6af_147434cuda3std3__442_GLOBAL__N__a1842cf9_4_k_cu_5a94b6af_147436ignoreE - _ZN40_INTERNAL_a1842cf9_4_k_cu_5a94b6af_147434cuda3std3__45__cpo5beginE)
_ZN40_INTERNAL_a1842cf9_4_k_cu_5a94b6af_147434cuda3std3__45__cpo5beginE:
	.zero		1
	.type		_ZN40_INTERNAL_a1842cf9_4_k_cu_5a94b6af_147434cuda3std3__442_GLOBAL__N__a1842cf9_4_k_cu_5a94b6af_147436ignoreE,@object
	.size		_ZN40_INTERNAL_a1842cf9_4_k_cu_5a94b6af_147434cuda3std3__442_GLOBAL__N__a1842cf9_4_k_cu_5a94b6af_147436ignoreE,(_ZN40_INTERNAL_a1842cf9_4_k_cu_5a94b6af_147434cute7productE - _ZN40_INTERNAL_a1842cf9_4_k_cu_5a94b6af_147434cuda3std3__442_GLOBAL__N__a1842cf9_4_k_cu_5a94b6af_147436ignoreE)
_ZN40_INTERNAL_a1842cf9_4_k_cu_5a94b6af_147434cuda3std3__442_GLOBAL__N__a1842cf9_4_k_cu_5a94b6af_147436ignoreE:
	.zero		1
	.type		_ZN40_INTERNAL_a1842cf9_4_k_cu_5a94b6af_147434cute7productE,@object
	.size		_ZN40_INTERNAL_a1842cf9_4_k_cu_5a94b6af_147434cute7productE,(_ZN40_INTERNAL_a1842cf9_4_k_cu_5a94b6af_147434cuda3std3__45__cpo3endE - _ZN40_INTERNAL_a1842cf9_4_k_cu_5a94b6af_147434cute7productE)
_ZN40_INTERNAL_a1842cf9_4_k_cu_5a94b6af_147434cute7productE:
	.zero		1
	.type		_ZN40_INTERNAL_a1842cf9_4_k_cu_5a94b6af_147434cuda3std3__45__cpo3endE,@object
	.size		_ZN40_INTERNAL_a1842cf9_4_k_cu_5a94b6af_147434cuda3std3__45__cpo3endE,(_ZN40_INTERNAL_a1842cf9_4_k_cu_5a94b6af_147434cuda3std3__419piecewise_constructE - _ZN40_INTERNAL_a1842cf9_4_k_cu_5a94b6af_147434cuda3std3__45__cpo3endE)
_ZN40_INTERNAL_a1842cf9_4_k_cu_5a94b6af_147434cuda3std3__45__cpo3endE:
	.zero		1
	.type		_ZN40_INTERNAL_a1842cf9_4_k_cu_5a94b6af_147434cuda3std3__419piecewise_constructE,@object
	.size		_ZN40_INTERNAL_a1842cf9_4_k_cu_5a94b6af_147434cuda3std3__419piecewise_constructE,(_ZN40_INTERNAL_a1842cf9_4_k_cu_5a94b6af_147434cuda3std3__45__cpo4cendE - _ZN40_INTERNAL_a1842cf9_4_k_cu_5a94b6af_147434cuda3std3__419piecewise_constructE)
_ZN40_INTERNAL_a1842cf9_4_k_cu_5a94b6af_147434cuda3std3__419piecewise_constructE:
	.zero		1
	.type		_ZN40_INTERNAL_a1842cf9_4_k_cu_5a94b6af_147434cuda3std3__45__cpo4cendE,@object
	.size		_ZN40_INTERNAL_a1842cf9_4_k_cu_5a94b6af_147434cuda3std3__45__cpo4cendE,(_ZN40_INTERNAL_a1842cf9_4_k_cu_5a94b6af_147434cuda3std6ranges3__45__cpo4swapE - _ZN40_INTERNAL_a1842cf9_4_k_cu_5a94b6af_147434cuda3std3__45__cpo4cendE)
_ZN40_INTERNAL_a1842cf9_4_k_cu_5a94b6af_147434cuda3std3__45__cpo4cendE:
	.zero		1
	.type		_ZN40_INTERNAL_a1842cf9_4_k_cu_5a94b6af_147434cuda3std6ranges3__45__cpo4swapE,@object
	.size		_ZN40_INTERNAL_a1842cf9_4_k_cu_5a94b6af_147434cuda3std6ranges3__45__cpo4swapE,(.L_7 - _ZN40_INTERNAL_a1842cf9_4_k_cu_5a94b6af_147434cuda3std6ranges3__45__cpo4swapE)
_ZN40_INTERNAL_a1842cf9_4_k_cu_5a94b6af_147434cuda3std6ranges3__45__cpo4swapE:
	.zero		1
.L_7:


//--------------------- .nv.constant0._ZN7cutlass13device_kernelINS_4gemm6kernel13GemmUniversalIN4cute5tupleIJiiiiEEENS1_10collective13CollectiveMmaINS1_37MainloopSm90TmaGmmaWarpSpecializedFP8ILi14ENS5_IJNS4_1CILi1EEESB_SB_EEENS1_32KernelTmaWarpSpecializedPingpongEEENS5_IJNSA_ILi64EEESF_NSA_ILi128EEEEEENS_12float_e4m3_tENS5_IJlSB_lEEESI_SJ_NS4_8TiledMMAINS4_8MMA_AtomIJNS4_4SM904GMMA30MMA_64x64x32_F32E4M3E4M3_SS_TNILNSN_7ScaleInE1ELSP_1EEEEEENS4_6LayoutISC_NS5_IJNSA_ILi0EEEST_ST_EEEEENS5_IJNS4_10UnderscoreESW_SW_EEEEENS4_13SM90_TMA_LOADENS4_14ComposedLayoutINS4_7SwizzleILi3ELi4ELi3EEENS4_18smem_ptr_flag_bitsILi8EEENSS_INS5_IJNSA_ILi8EEESG_EEENS5_IJSG_SB_EEEEEEEvNS4_8identityESZ_S19_vS1A_EENS_8epilogue10collective6detail29Sm90TmaWarpSpecializedAdapterINS1D_15DefaultEpilogueISI_SJ_SJ_NS1C_6thread17LinearCombinationISI_Li1EffLNS1H_9ScaleType4KindE0ELNS_15FloatRoundStyleE2ESI_EENS1_15EpilogueDefaultEEEEEvvEEEEvNT_6ParamsE --------------------------
	.section	.nv.constant0._ZN7cutlass13device_kernelINS_4gemm6kernel13GemmUniversalIN4cute5tupleIJiiiiEEENS1_10collective13CollectiveMmaINS1_37MainloopSm90TmaGmmaWarpSpecializedFP8ILi14ENS5_IJNS4_1CILi1EEESB_SB_EEENS1_32KernelTmaWarpSpecializedPingpongEEENS5_IJNSA_ILi64EEESF_NSA_ILi128EEEEEENS_12float_e4m3_tENS5_IJlSB_lEEESI_SJ_NS4_8TiledMMAINS4_8MMA_AtomIJNS4_4SM904GMMA30MMA_64x64x32_F32E4M3E4M3_SS_TNILNSN_7ScaleInE1ELSP_1EEEEEENS4_6LayoutISC_NS5_IJNSA_ILi0EEEST_ST_EEEEENS5_IJNS4_10UnderscoreESW_SW_EEEEENS4_13SM90_TMA_LOADENS4_14ComposedLayoutINS4_7SwizzleILi3ELi4ELi3EEENS4_18smem_ptr_flag_bitsILi8EEENSS_INS5_IJNSA_ILi8EEESG_EEENS5_IJSG_SB_EEEEEEEvNS4_8identityESZ_S19_vS1A_EENS_8epilogue10collective6detail29Sm90TmaWarpSpecializedAdapterINS1D_15DefaultEpilogueISI_SJ_SJ_NS1C_6thread17LinearCombinationISI_Li1EffLNS1H_9ScaleType4KindE0ELNS_15FloatRoundStyleE2ESI_EENS1_15EpilogueDefaultEEEEEvvEEEEvNT_6ParamsE,"a",@progbits
	.sectionflags	@""
	.align	4
.nv.constant0._ZN7cutlass13device_kernelINS_4gemm6kernel13GemmUniversalIN4cute5tupleIJiiiiEEENS1_10collective13CollectiveMmaINS1_37MainloopSm90TmaGmmaWarpSpecializedFP8ILi14ENS5_IJNS4_1CILi1EEESB_SB_EEENS1_32KernelTmaWarpSpecializedPingpongEEENS5_IJNSA_ILi64EEESF_NSA_ILi128EEEEEENS_12float_e4m3_tENS5_IJlSB_lEEESI_SJ_NS4_8TiledMMAINS4_8MMA_AtomIJNS4_4SM904GMMA30MMA_64x64x32_F32E4M3E4M3_SS_TNILNSN_7ScaleInE1ELSP_1EEEEEENS4_6LayoutISC_NS5_IJNSA_ILi0EEEST_ST_EEEEENS5_IJNS4_10UnderscoreESW_SW_EEEEENS4_13SM90_TMA_LOADENS4_14ComposedLayoutINS4_7SwizzleILi3ELi4ELi3EEENS4_18smem_ptr_flag_bitsILi8EEENSS_INS5_IJNSA_ILi8EEESG_EEENS5_IJSG_SB_EEEEEEEvNS4_8identityESZ_S19_vS1A_EENS_8epilogue10collective6detail29Sm90TmaWarpSpecializedAdapterINS1D_15DefaultEpilogueISI_SJ_SJ_NS1C_6thread17LinearCombinationISI_Li1EffLNS1H_9ScaleType4KindE0ELNS_15FloatRoundStyleE2ESI_EENS1_15EpilogueDefaultEEEEEvvEEEEvNT_6ParamsE:
	.zero		1664


//--------------------- SYMBOLS --------------------------

	.type		.nv.reservedSmem.offset0,@object
	.size		.nv.reservedSmem.offset0,0x4
